# CuTe-DSL kernel — source=fa4 family=fa4_fwd_sm100
# config = {"dtype": "Float8E4M3FN", "causal": false, "use_2cta": false, "q_stage": 2, "head_dim": 96}


// ===== COMPILED SASS (sm_100a) =====

	.target	sm_100a

	.elftype	@"ET_EXEC"


//--------------------- .note.nv.tkinfo           --------------------------
	.section	.note.nv.tkinfo,"",@"SHT_NOTE"
	.sectionflags	@"SHF_NOTE_NV_TKINFO"
	.tkinfo
        /*0018*/ 	.word	0x00000081
        /*0030*/ 	.string	""
        /*0030*/ 	.string	"ptxas"
        /*0030*/ 	.string	"Cuda compilation tools, release 12.9, V12.9.83"
        /*0030*/ 	.string	"Build system must define TOOLS_VERSION_EXTENDED"
        /*0030*/ 	.string	"-O 3 -arch sm_100a "



//--------------------- .note.nv.cuver            --------------------------
	.section	.note.nv.cuver,"",@"SHT_NOTE"
	.sectionflags	@"SHF_NOTE_NV_CUVER"
        /*0018*/ 	.short	0x0001
        /*001a*/ 	.short	0x0064
        /*001c*/ 	.short	0x0001
        /*001e*/ 	.short	0x0000
        /*0020*/ 	.short	0x0001
        /*0022*/ 	.short	0x0000


//--------------------- .nv.info                  --------------------------
	.section	.nv.info,"",@"SHT_CUDA_INFO"
	.align	4


	//----- nvinfo : EIATTR_REGCOUNT
	.align		4
        /*0000*/ 	.byte	0x04, 0x2f
        /*0002*/ 	.short	(.L_4 - .L_3)
	.align		4
.L_3:
        /*0004*/ 	.word	index@(kernel_cutlass_kernel_flash_attncuteflash_fwd_sm100FlashAttentionForwardSm100_object_at__tensor0000o9611101213_tensor0000o9611101213_tensor0000o9610111213_tensor0000o9611101213_tensorptrf_0)
        /*0008*/ 	.word	0x00000080


	//----- nvinfo : EIATTR_FRAME_SIZE
	.align		4
.L_4:
        /*000c*/ 	.byte	0x04, 0x11
        /*000e*/ 	.short	(.L_6 - .L_5)
	.align		4
.L_5:
        /*0010*/ 	.word	index@($__internal_2_$__cuda_sm10x_tcgen05_guardrail_trap_unallocated_columns_being_dealloced)
        /*0014*/ 	.word	0x00000000


	//----- nvinfo : EIATTR_FRAME_SIZE
	.align		4
.L_6:
        /*0018*/ 	.byte	0x04, 0x11
        /*001a*/ 	.short	(.L_8 - .L_7)
	.align		4
.L_7:
        /*001c*/ 	.word	index@($__internal_1_$__cuda_sm10x_tcgen05_guardrail_trap_phase_invalid_during_alloc)
        /*0020*/ 	.word	0x00000000


	//----- nvinfo : EIATTR_FRAME_SIZE
	.align		4
.L_8:
        /*0024*/ 	.byte	0x04, 0x11
        /*0026*/ 	.short	(.L_10 - .L_9)
	.align		4
.L_9:
        /*0028*/ 	.word	index@($__internal_0_$__cuda_sm10x_tcgen05_guardrail_trap_col_being_dealloced_not_returned_by_alloc)
        /*002c*/ 	.word	0x00000000


	//----- nvinfo : EIATTR_FRAME_SIZE
	.align		4
.L_10:
        /*0030*/ 	.byte	0x04, 0x11
        /*0032*/ 	.short	(.L_12 - .L_11)
	.align		4
.L_11:
        /*0034*/ 	.word	index@(kernel_cutlass_kernel_flash_attncuteflash_fwd_sm100FlashAttentionForwardSm100_object_at__tensor0000o9611101213_tensor0000o9611101213_tensor0000o9610111213_tensor0000o9611101213_tensorptrf_0)
        /*0038*/ 	.word	0x00000000


	//----- nvinfo : EIATTR_MIN_STACK_SIZE
	.align		4
.L_12:
        /*003c*/ 	.byte	0x04, 0x12
        /*003e*/ 	.short	(.L_14 - .L_13)
	.align		4
.L_13:
        /*0040*/ 	.word	index@(kernel_cutlass_kernel_flash_attncuteflash_fwd_sm100FlashAttentionForwardSm100_object_at__tensor0000o9611101213_tensor0000o9611101213_tensor0000o9610111213_tensor0000o9611101213_tensorptrf_0)
        /*0044*/ 	.word	0x00000000
.L_14:


//--------------------- .nv.info.kernel_cutlass_kernel_flash_attncuteflash_fwd_sm100FlashAttentionForwardSm100_object_at__tensor0000o9611101213_tensor0000o9611101213_tensor0000o9610111213_tensor0000o9611101213_tensorptrf_0 --------------------------
	.section	.nv.info.kernel_cutlass_kernel_flash_attncuteflash_fwd_sm100FlashAttentionForwardSm100_object_at__tensor0000o9611101213_tensor0000o9611101213_tensor0000o9610111213_tensor0000o9611101213_tensorptrf_0,"",@"SHT_CUDA_INFO"
	.sectionflags	@""
	.align	4


	//----- nvinfo : EIATTR_CUDA_API_VERSION
	.align		4
        /*0000*/ 	.byte	0x04, 0x37
        /*0002*/ 	.short	(.L_16 - .L_15)
.L_15:
        /*0004*/ 	.word	0x00000081


	//----- nvinfo : EIATTR_KPARAM_INFO
	.align		4
.L_16:
        /*0008*/ 	.byte	0x04, 0x17
        /*000a*/ 	.short	(.L_18 - .L_17)
.L_17:
        /*000c*/ 	.word	0x00000000
        /*0010*/ 	.short	0x000f
        /*0012*/ 	.short	0x02a8
        /*0014*/ 	.byte	0x00, 0xf0, 0x11, 0x00


	//----- nvinfo : EIATTR_KPARAM_INFO
	.align		4
.L_18:
        /*0018*/ 	.byte	0x04, 0x17
        /*001a*/ 	.short	(.L_20 - .L_19)
.L_19:
        /*001c*/ 	.word	0x00000000
        /*0020*/ 	.short	0x000e
        /*0022*/ 	.short	0x02a4
        /*0024*/ 	.byte	0x00, 0xf0, 0x11, 0x00


	//----- nvinfo : EIATTR_KPARAM_INFO
	.align		4
.L_20:
        /*0028*/ 	.byte	0x04, 0x17
        /*002a*/ 	.short	(.L_22 - .L_21)
.L_21:
        /*002c*/ 	.word	0x00000000
        /*0030*/ 	.short	0x000d
        /*0032*/ 	.short	0x0298
        /*0034*/ 	.byte	0x00, 0xf0, 0x31, 0x00


	//----- nvinfo : EIATTR_KPARAM_INFO
	.align		4
.L_22:
        /*0038*/ 	.byte	0x04, 0x17
        /*003a*/ 	.short	(.L_24 - .L_23)
.L_23:
        /*003c*/ 	.word	0x00000000
        /*0040*/ 	.short	0x000c
        /*0042*/ 	.short	0x028c
        /*0044*/ 	.byte	0x00, 0xf0, 0x31, 0x00


	//----- nvinfo : EIATTR_KPARAM_INFO
	.align		4
.L_24:
        /*0048*/ 	.byte	0x04, 0x17
        /*004a*/ 	.short	(.L_26 - .L_25)
.L_25:
        /*004c*/ 	.word	0x00000000
        /*0050*/ 	.short	0x000b
        /*0052*/ 	.short	0x0287
        /*0054*/ 	.byte	0x00, 0xf0, 0x0d, 0x00


	//----- nvinfo : EIATTR_KPARAM_INFO
	.align		4
.L_26:
        /*0058*/ 	.byte	0x04, 0x17
        /*005a*/ 	.short	(.L_28 - .L_27)
.L_27:
        /*005c*/ 	.word	0x00000000
        /*0060*/ 	.short	0x000a
        /*0062*/ 	.short	0x0284
        /*0064*/ 	.byte	0x00, 0xf0, 0x0d, 0x00


	//----- nvinfo : EIATTR_KPARAM_INFO
	.align		4
.L_28:
        /*0068*/ 	.byte	0x04, 0x17
        /*006a*/ 	.short	(.L_30 - .L_29)
.L_29:
        /*006c*/ 	.word	0x00000000
        /*0070*/ 	.short	0x0009
        /*0072*/ 	.short	0x0280
        /*0074*/ 	.byte	0x00, 0xf0, 0x11, 0x00


	//----- nvinfo : EIATTR_KPARAM_INFO
	.align		4
.L_30:
        /*0078*/ 	.byte	0x04, 0x17
        /*007a*/ 	.short	(.L_32 - .L_31)
.L_31:
        /*007c*/ 	.word	0x00000000
        /*0080*/ 	.short	0x0008
        /*0082*/ 	.short	0x0200
        /*0084*/ 	.byte	0x00, 0xf0, 0x01, 0x02


	//----- nvinfo : EIATTR_KPARAM_INFO
	.align		4
.L_32:
        /*0088*/ 	.byte	0x04, 0x17
        /*008a*/ 	.short	(.L_34 - .L_33)
.L_33:
        /*008c*/ 	.word	0x00000000
        /*0090*/ 	.short	0x0007
        /*0092*/ 	.short	0x0180
        /*0094*/ 	.byte	0x00, 0xf0, 0x01, 0x02


	//----- nvinfo : EIATTR_KPARAM_INFO
	.align		4
.L_34:
        /*0098*/ 	.byte	0x04, 0x17
        /*009a*/ 	.short	(.L_36 - .L_35)
.L_35:
        /*009c*/ 	.word	0x00000000
        /*00a0*/ 	.short	0x0006
        /*00a2*/ 	.short	0x0100
        /*00a4*/ 	.byte	0x00, 0xf0, 0x01, 0x02


	//----- nvinfo : EIATTR_KPARAM_INFO
	.align		4
.L_36:
        /*00a8*/ 	.byte	0x04, 0x17
        /*00aa*/ 	.short	(.L_38 - .L_37)
.L_37:
        /*00ac*/ 	.word	0x00000000
        /*00b0*/ 	.short	0x0005
        /*00b2*/ 	.short	0x0080
        /*00b4*/ 	.byte	0x00, 0xf0, 0x01, 0x02


	//----- nvinfo : EIATTR_KPARAM_INFO
	.align		4
.L_38:
        /*00b8*/ 	.byte	0x04, 0x17
        /*00ba*/ 	.short	(.L_40 - .L_39)
.L_39:
        /*00bc*/ 	.word	0x00000000
        /*00c0*/ 	.short	0x0004
        /*00c2*/ 	.short	0x0030
        /*00c4*/ 	.byte	0x00, 0xf0, 0xa1, 0x00


	//----- nvinfo : EIATTR_KPARAM_INFO
	.align		4
.L_40:
        /*00c8*/ 	.byte	0x04, 0x17
        /*00ca*/ 	.short	(.L_42 - .L_41)
.L_41:
        /*00cc*/ 	.word	0x00000000
        /*00d0*/ 	.short	0x0003
        /*00d2*/ 	.short	0x0024
        /*00d4*/ 	.byte	0x00, 0xf0, 0x31, 0x00


	//----- nvinfo : EIATTR_KPARAM_INFO
	.align		4
.L_42:
        /*00d8*/ 	.byte	0x04, 0x17
        /*00da*/ 	.short	(.L_44 - .L_43)
.L_43:
        /*00dc*/ 	.word	0x00000000
        /*00e0*/ 	.short	0x0002
        /*00e2*/ 	.short	0x0018
        /*00e4*/ 	.byte	0x00, 0xf0, 0x31, 0x00


	//----- nvinfo : EIATTR_KPARAM_INFO
	.align		4
.L_44:
        /*00e8*/ 	.byte	0x04, 0x17
        /*00ea*/ 	.short	(.L_46 - .L_45)
.L_45:
        /*00ec*/ 	.word	0x00000000
        /*00f0*/ 	.short	0x0001
        /*00f2*/ 	.short	0x000c
        /*00f4*/ 	.byte	0x00, 0xf0, 0x31, 0x00


	//----- nvinfo : EIATTR_KPARAM_INFO
	.align		4
.L_46:
        /*00f8*/ 	.byte	0x04, 0x17
        /*00fa*/ 	.short	(.L_48 - .L_47)
.L_47:
        /*00fc*/ 	.word	0x00000000
        /*0100*/ 	.short	0x0000
        /*0102*/ 	.short	0x0000
        /*0104*/ 	.byte	0x00, 0xf0, 0x31, 0x00


	//----- nvinfo : EIATTR_AT_ENTRY_FRAGMENTS
	.align		4
.L_48:
        /*0108*/ 	.byte	0x04, 0x4f
        /*010a*/ 	.short	(.L_50 - .L_49)


	//   ....[0]....
.L_49:
        /*010c*/ 	.word	0x00000004


	//----- nvinfo : EIATTR_RESERVED_SMEM_USED
	.align		4
.L_50:
        /*0110*/ 	.byte	0x01, 0x41
	.zero		2


	//----- nvinfo : EIATTR_SPARSE_MMA_MASK
	.align		4
        /*0114*/ 	.byte	0x03, 0x50
        /*0116*/ 	.short	0x0000


	//----- nvinfo : EIATTR_TCGEN05_1CTA_USED
	.align		4
        /*0118*/ 	.byte	0x01, 0x51
	.zero		2


	//----- nvinfo : EIATTR_MAXREG_COUNT
	.align		4
        /*011c*/ 	.byte	0x03, 0x1b
        /*011e*/ 	.short	0x0080


	//----- nvinfo : EIATTR_NUM_BARRIERS
	.align		4
        /*0120*/ 	.byte	0x02, 0x4c
        /*0122*/ 	.byte	0x10
	.zero		1


	//----- nvinfo : EIATTR_INT_WARP_WIDE_INSTR_OFFSETS
	.align		4
        /*0124*/ 	.byte	0x04, 0x31
        /*0126*/ 	.short	(.L_52 - .L_51)


	//   ....[0]....
.L_51:
        /*0128*/ 	.word	0x00002b00


	//   ....[1]....
        /*012c*/ 	.word	0x00002b30


	//----- nvinfo : EIATTR_COOP_GROUP_MASK_REGIDS
	.align		4
.L_52:
        /*0130*/ 	.byte	0x04, 0x29
        /*0132*/ 	.short	(.L_54 - .L_53)


	//   ....[0]....
.L_53:
        /*0134*/ 	.word	0xffffffff


	//   ....[1]....
        /*0138*/ 	.word	0xffffffff


	//   ....[2]....
        /*013c*/ 	.word	0xffffffff


	//   ....[3]....
        /*0140*/ 	.word	0xffffffff


	//   ....[4]....
        /*0144*/ 	.word	0xffffffff


	//   ....[5]....
        /*0148*/ 	.word	0xffffffff


	//   ....[6]....
        /*014c*/ 	.word	0xffffffff


	//   ....[7]....
        /*0150*/ 	.word	0xffffffff


	//   ....[8]....
        /*0154*/ 	.word	0xffffffff


	//----- nvinfo : EIATTR_COOP_GROUP_INSTR_OFFSETS
	.align		4
.L_54:
        /*0158*/ 	.byte	0x04, 0x28
        /*015a*/ 	.short	(.L_56 - .L_55)


	//   ....[0]....
.L_55:
        /*015c*/ 	.word	0x00000e40


	//   ....[1]....
        /*0160*/ 	.word	0x00001100


	//   ....[2]....
        /*0164*/ 	.word	0x00001240


	//   ....[3]....
        /*0168*/ 	.word	0x000029a0


	//   ....[4]....
        /*016c*/ 	.word	0x00002be0


	//   ....[5]....
        /*0170*/ 	.word	0x000070f0


	//   ....[6]....
        /*0174*/ 	.word	0x00008e80


	//   ....[7]....
        /*0178*/ 	.word	0x00009ae0


	//   ....[8]....
        /*017c*/ 	.word	0x00009f70


	//----- nvinfo : EIATTR_REG_RECONFIG
	.align		4
.L_56:
        /*0180*/ 	.byte	0x01, 0x54
	.zero		2


	//----- nvinfo : EIATTR_VRC_CTA_INIT_COUNT
	.align		4
        /*0184*/ 	.byte	0x02, 0x4a
        /*0186*/ 	.byte	0x80
	.zero		1


	//----- nvinfo : EIATTR_MBARRIER_INSTR_OFFSETS
	.align		4
        /*0188*/ 	.byte	0x04, 0x39
        /*018a*/ 	.short	(.L_58 - .L_57)


	//   ....[0]....
.L_57:
        /*018c*/ 	.word	0x000002d0
        /*0190*/ 	.word	0x000000ff
        /*0194*/ 	.word	0x00000000
        /*0198*/ 	.short	0x0100
        /*019a*/ 	.byte	0x04
	.zero		1


	//   ....[1]....
        /*019c*/ 	.word	0x000002e0
        /*01a0*/ 	.word	0x000000ff
        /*01a4*/ 	.word	0x00000008
        /*01a8*/ 	.short	0x0100
        /*01aa*/ 	.byte	0x04
	.zero		1


	//   ....[2]....
        /*01ac*/ 	.word	0x000002f0
        /*01b0*/ 	.word	0x000000ff
        /*01b4*/ 	.word	0x00000010
        /*01b8*/ 	.short	0x0100
        /*01ba*/ 	.byte	0x04
	.zero		1


	//   ....[3]....
        /*01bc*/ 	.word	0x00000300
        /*01c0*/ 	.word	0x000000ff
        /*01c4*/ 	.word	0x00000018
        /*01c8*/ 	.short	0x0100
        /*01ca*/ 	.byte	0x04
	.zero		1


	//   ....[4]....
        /*01cc*/ 	.word	0x00000310
        /*01d0*/ 	.word	0x000000ff
        /*01d4*/ 	.word	0x00000020
        /*01d8*/ 	.short	0x0100
        /*01da*/ 	.byte	0x04
	.zero		1


	//   ....[5]....
        /*01dc*/ 	.word	0x00000320
        /*01e0*/ 	.word	0x000000ff
        /*01e4*/ 	.word	0x00000028
        /*01e8*/ 	.short	0x0100
        /*01ea*/ 	.byte	0x04
	.zero		1


	//   ....[6]....
        /*01ec*/ 	.word	0x00000330
        /*01f0*/ 	.word	0x000000ff
        /*01f4*/ 	.word	0x00000030
        /*01f8*/ 	.short	0x0100
        /*01fa*/ 	.byte	0x04
	.zero		1


	//   ....[7]....
        /*01fc*/ 	.word	0x00000340
        /*0200*/ 	.word	0x000000ff
        /*0204*/ 	.word	0x00000038
        /*0208*/ 	.short	0x0100
        /*020a*/ 	.byte	0x04
	.zero		1


	//   ....[8]....
        /*020c*/ 	.word	0x00000350
        /*0210*/ 	.word	0x000000ff
        /*0214*/ 	.word	0x00000040
        /*0218*/ 	.short	0x0100
        /*021a*/ 	.byte	0x04
	.zero		1


	//   ....[9]....
        /*021c*/ 	.word	0x00000360
        /*0220*/ 	.word	0x000000ff
        /*0224*/ 	.word	0x00000048
        /*0228*/ 	.short	0x0100
        /*022a*/ 	.byte	0x04
	.zero		1


	//   ....[10]....
        /*022c*/ 	.word	0x00000370
        /*0230*/ 	.word	0x000000ff
        /*0234*/ 	.word	0x00000050
        /*0238*/ 	.short	0x0100
        /*023a*/ 	.byte	0x04
	.zero		1


	//   ....[11]....
        /*023c*/ 	.word	0x00000380
        /*0240*/ 	.word	0x000000ff
        /*0244*/ 	.word	0x00000058
        /*0248*/ 	.short	0x0100
        /*024a*/ 	.byte	0x04
	.zero		1


	//   ....[12]....
        /*024c*/ 	.word	0x00000390
        /*0250*/ 	.word	0x000000ff
        /*0254*/ 	.word	0x00000060
        /*0258*/ 	.short	0x0100
        /*025a*/ 	.byte	0x04
	.zero		1


	//   ....[13]....
        /*025c*/ 	.word	0x000003a0
        /*0260*/ 	.word	0x000000ff
        /*0264*/ 	.word	0x00000068
        /*0268*/ 	.short	0x0100
        /*026a*/ 	.byte	0x04
	.zero		1


	//   ....[14]....
        /*026c*/ 	.word	0x000003b0
        /*0270*/ 	.word	0x000000ff
        /*0274*/ 	.word	0x00000070
        /*0278*/ 	.short	0x0100
        /*027a*/ 	.byte	0x04
	.zero		1


	//   ....[15]....
        /*027c*/ 	.word	0x000003c0
        /*0280*/ 	.word	0x000000ff
        /*0284*/ 	.word	0x00000078
        /*0288*/ 	.short	0x0100
        /*028a*/ 	.byte	0x04
	.zero		1


	//   ....[16]....
        /*028c*/ 	.word	0x000003d0
        /*0290*/ 	.word	0x000000ff
        /*0294*/ 	.word	0x00000080
        /*0298*/ 	.short	0x0100
        /*029a*/ 	.byte	0x04
	.zero		1


	//   ....[17]....
        /*029c*/ 	.word	0x000003e0
        /*02a0*/ 	.word	0x000000ff
        /*02a4*/ 	.word	0x00000088
        /*02a8*/ 	.short	0x0100
        /*02aa*/ 	.byte	0x04
	.zero		1


	//   ....[18]....
        /*02ac*/ 	.word	0x000003f0
        /*02b0*/ 	.word	0x000000ff
        /*02b4*/ 	.word	0x00000090
        /*02b8*/ 	.short	0x0100
        /*02ba*/ 	.byte	0x04
	.zero		1


	//   ....[19]....
        /*02bc*/ 	.word	0x00000400
        /*02c0*/ 	.word	0x000000ff
        /*02c4*/ 	.word	0x00000098
        /*02c8*/ 	.short	0x0100
        /*02ca*/ 	.byte	0x04
	.zero		1


	//   ....[20]....
        /*02cc*/ 	.word	0x00000410
        /*02d0*/ 	.word	0x000000ff
        /*02d4*/ 	.word	0x000000a0
        /*02d8*/ 	.short	0x0100
        /*02da*/ 	.byte	0x04
	.zero		1


	//   ....[21]....
        /*02dc*/ 	.word	0x00000420
        /*02e0*/ 	.word	0x000000ff
        /*02e4*/ 	.word	0x000000a8
        /*02e8*/ 	.short	0x0100
        /*02ea*/ 	.byte	0x04
	.zero		1


	//   ....[22]....
        /*02ec*/ 	.word	0x00000430
        /*02f0*/ 	.word	0x000000ff
        /*02f4*/ 	.word	0x000000b0
        /*02f8*/ 	.short	0x0100
        /*02fa*/ 	.byte	0x04
	.zero		1


	//   ....[23]....
        /*02fc*/ 	.word	0x00000440
        /*0300*/ 	.word	0x000000ff
        /*0304*/ 	.word	0x000000b8
        /*0308*/ 	.short	0x0100
        /*030a*/ 	.byte	0x04
	.zero		1


	//   ....[24]....
        /*030c*/ 	.word	0x00000450
        /*0310*/ 	.word	0x000000ff
        /*0314*/ 	.word	0x000000c0
        /*0318*/ 	.short	0x0100
        /*031a*/ 	.byte	0x04
	.zero		1


	//   ....[25]....
        /*031c*/ 	.word	0x00000460
        /*0320*/ 	.word	0x000000ff
        /*0324*/ 	.word	0x000000c8
        /*0328*/ 	.short	0x0100
        /*032a*/ 	.byte	0x04
	.zero		1


	//   ....[26]....
        /*032c*/ 	.word	0x00000470
        /*0330*/ 	.word	0x000000ff
        /*0334*/ 	.word	0x000000d0
        /*0338*/ 	.short	0x0100
        /*033a*/ 	.byte	0x04
	.zero		1


	//   ....[27]....
        /*033c*/ 	.word	0x00000480
        /*0340*/ 	.word	0x000000ff
        /*0344*/ 	.word	0x000000d8
        /*0348*/ 	.short	0x0100
        /*034a*/ 	.byte	0x04
	.zero		1


	//   ....[28]....
        /*034c*/ 	.word	0x00000490
        /*0350*/ 	.word	0x000000ff
        /*0354*/ 	.word	0x000000e0
        /*0358*/ 	.short	0x0100
        /*035a*/ 	.byte	0x04
	.zero		1


	//   ....[29]....
        /*035c*/ 	.word	0x000004a0
        /*0360*/ 	.word	0x000000ff
        /*0364*/ 	.word	0x000000e8
        /*0368*/ 	.short	0x0100
        /*036a*/ 	.byte	0x04
	.zero		1


	//   ....[30]....
        /*036c*/ 	.word	0x000004b0
        /*0370*/ 	.word	0x000000ff
        /*0374*/ 	.word	0x000000f0
        /*0378*/ 	.short	0x0100
        /*037a*/ 	.byte	0x04
	.zero		1


	//   ....[31]....
        /*037c*/ 	.word	0x000004c0
        /*0380*/ 	.word	0x000000ff
        /*0384*/ 	.word	0x000000f8
        /*0388*/ 	.short	0x0100
        /*038a*/ 	.byte	0x04
	.zero		1


	//   ....[32]....
        /*038c*/ 	.word	0x000004d0
        /*0390*/ 	.word	0x000000ff
        /*0394*/ 	.word	0x00000100
        /*0398*/ 	.short	0x0100
        /*039a*/ 	.byte	0x04
	.zero		1


	//   ....[33]....
        /*039c*/ 	.word	0x000004e0
        /*03a0*/ 	.word	0x000000ff
        /*03a4*/ 	.word	0x00000108
        /*03a8*/ 	.short	0x0100
        /*03aa*/ 	.byte	0x04
	.zero		1


	//   ....[34]....
        /*03ac*/ 	.word	0x000004f0
        /*03b0*/ 	.word	0x000000ff
        /*03b4*/ 	.word	0x00000110
        /*03b8*/ 	.short	0x0100
        /*03ba*/ 	.byte	0x04
	.zero		1


	//   ....[35]....
        /*03bc*/ 	.word	0x00000500
        /*03c0*/ 	.word	0x000000ff
        /*03c4*/ 	.word	0x00000118
        /*03c8*/ 	.short	0x0100
        /*03ca*/ 	.byte	0x04
	.zero		1


	//   ....[36]....
        /*03cc*/ 	.word	0x00000510
        /*03d0*/ 	.word	0x000000ff
        /*03d4*/ 	.word	0x00000120
        /*03d8*/ 	.short	0x0100
        /*03da*/ 	.byte	0x04
	.zero		1


	//   ....[37]....
        /*03dc*/ 	.word	0x00000520
        /*03e0*/ 	.word	0x000000ff
        /*03e4*/ 	.word	0x00000128
        /*03e8*/ 	.short	0x0100
        /*03ea*/ 	.byte	0x04
	.zero		1


	//   ....[38]....
        /*03ec*/ 	.word	0x00000530
        /*03f0*/ 	.word	0x000000ff
        /*03f4*/ 	.word	0x00000130
        /*03f8*/ 	.short	0x0100
        /*03fa*/ 	.byte	0x04
	.zero		1


	//   ....[39]....
        /*03fc*/ 	.word	0x00000540
        /*0400*/ 	.word	0x000000ff
        /*0404*/ 	.word	0x00000138
        /*0408*/ 	.short	0x0100
        /*040a*/ 	.byte	0x04
	.zero		1


	//   ....[40]....
        /*040c*/ 	.word	0x00000550
        /*0410*/ 	.word	0x000000ff
        /*0414*/ 	.word	0x00000140
        /*0418*/ 	.short	0x0100
        /*041a*/ 	.byte	0x04
	.zero		1


	//   ....[41]....
        /*041c*/ 	.word	0x00000560
        /*0420*/ 	.word	0x000000ff
        /*0424*/ 	.word	0x00000148
        /*0428*/ 	.short	0x0100
        /*042a*/ 	.byte	0x04
	.zero		1


	//   ....[42]....
        /*042c*/ 	.word	0x00000570
        /*0430*/ 	.word	0x000000ff
        /*0434*/ 	.word	0x00000150
        /*0438*/ 	.short	0x0100
        /*043a*/ 	.byte	0x04
	.zero		1


	//   ....[43]....
        /*043c*/ 	.word	0x00000580
        /*0440*/ 	.word	0x000000ff
        /*0444*/ 	.word	0x00000158
        /*0448*/ 	.short	0x0100
        /*044a*/ 	.byte	0x04
	.zero		1


	//   ....[44]....
        /*044c*/ 	.word	0x00000590
        /*0450*/ 	.word	0x000000ff
        /*0454*/ 	.word	0x00000160
        /*0458*/ 	.short	0x0100
        /*045a*/ 	.byte	0x04
	.zero		1


	//   ....[45]....
        /*045c*/ 	.word	0x000005a0
        /*0460*/ 	.word	0x000000ff
        /*0464*/ 	.word	0x00000168
        /*0468*/ 	.short	0x0100
        /*046a*/ 	.byte	0x04
	.zero		1


	//   ....[46]....
        /*046c*/ 	.word	0x000005b0
        /*0470*/ 	.word	0x000000ff
        /*0474*/ 	.word	0x00000170
        /*0478*/ 	.short	0x0100
        /*047a*/ 	.byte	0x04
	.zero		1


	//   ....[47]....
        /*047c*/ 	.word	0x000005c0
        /*0480*/ 	.word	0x000000ff
        /*0484*/ 	.word	0x00000178
        /*0488*/ 	.short	0x0100
        /*048a*/ 	.byte	0x04
	.zero		1


	//   ....[48]....
        /*048c*/ 	.word	0x000005d0
        /*0490*/ 	.word	0x000000ff
        /*0494*/ 	.word	0x00000180
        /*0498*/ 	.short	0x0100
        /*049a*/ 	.byte	0x04
	.zero		1


	//   ....[49]....
        /*049c*/ 	.word	0x000005e0
        /*04a0*/ 	.word	0x000000ff
        /*04a4*/ 	.word	0x00000188
        /*04a8*/ 	.short	0x0100
        /*04aa*/ 	.byte	0x04
	.zero		1


	//   ....[50]....
        /*04ac*/ 	.word	0x000005f0
        /*04b0*/ 	.word	0x000000ff
        /*04b4*/ 	.word	0x00000190
        /*04b8*/ 	.short	0x0100
        /*04ba*/ 	.byte	0x04
	.zero		1


	//   ....[51]....
        /*04bc*/ 	.word	0x00000600
        /*04c0*/ 	.word	0x000000ff
        /*04c4*/ 	.word	0x00000198
        /*04c8*/ 	.short	0x0100
        /*04ca*/ 	.byte	0x04
	.zero		1


	//   ....[52]....
        /*04cc*/ 	.word	0x00000a70
        /*04d0*/ 	.word	0x000000ff
        /*04d4*/ 	.word	0x00000180
        /*04d8*/ 	.short	0x010a
        /*04da*/ 	.byte	0x06
	.zero		1


	//   ....[53]....
        /*04dc*/ 	.word	0x00000b20
        /*04e0*/ 	.word	0x000000ff
        /*04e4*/ 	.word	0x00000188
        /*04e8*/ 	.short	0x010a
        /*04ea*/ 	.byte	0x06
	.zero		1


	//   ....[54]....
        /*04ec*/ 	.word	0x00000d10
        /*04f0*/ 	.word	0x000000ff
        /*04f4*/ 	.word	0x00000190
        /*04f8*/ 	.short	0x0101
        /*04fa*/ 	.byte	0x06
	.zero		1


	//   ....[55]....
        /*04fc*/ 	.word	0x00000d40
        /*0500*/ 	.word	0x000000ff
        /*0504*/ 	.word	0x00000198
        /*0508*/ 	.short	0x0101
        /*050a*/ 	.byte	0x06
	.zero		1


	//   ....[56]....
        /*050c*/ 	.word	0x00001620
        /*0510*/ 	.word	0x000000ff
        /*0514*/ 	.word	0x00000000
        /*0518*/ 	.short	0x010a
        /*051a*/ 	.byte	0x04
	.zero		1


	//   ....[57]....
        /*051c*/ 	.word	0x00001670
        /*0520*/ 	.word	0x000000ff
        /*0524*/ 	.word	0x00000020
        /*0528*/ 	.short	0x010a
        /*052a*/ 	.byte	0x11
	.zero		1


	//   ....[58]....
        /*052c*/ 	.word	0x00001890
        /*0530*/ 	.word	0x000000ff
        /*0534*/ 	.word	0x00000008
        /*0538*/ 	.short	0x010a
        /*053a*/ 	.byte	0x04
	.zero		1


	//   ....[59]....
        /*053c*/ 	.word	0x00001b10
        /*0540*/ 	.word	0x000000ff
        /*0544*/ 	.word	0x00000000
        /*0548*/ 	.short	0x010a
        /*054a*/ 	.byte	0x1d
	.zero		1


	//   ....[60]....
        /*054c*/ 	.word	0x00001b90
        /*0550*/ 	.word	0x000000ff
        /*0554*/ 	.word	0x00000110
        /*0558*/ 	.short	0x010a
        /*055a*/ 	.byte	0x04
	.zero		1


	//   ....[61]....
        /*055c*/ 	.word	0x00001d40
        /*0560*/ 	.word	0x000000ff
        /*0564*/ 	.word	0x00000120
        /*0568*/ 	.short	0x010a
        /*056a*/ 	.byte	0x04
	.zero		1


	//   ....[62]....
        /*056c*/ 	.word	0x00001e30
        /*0570*/ 	.word	0x000000ff
        /*0574*/ 	.word	0x00000000
        /*0578*/ 	.short	0x010a
        /*057a*/ 	.byte	0x18
	.zero		1


	//   ....[63]....
        /*057c*/ 	.word	0x00002000
        /*0580*/ 	.word	0x000000ff
        /*0584*/ 	.word	0x00000118
        /*0588*/ 	.short	0x010a
        /*058a*/ 	.byte	0x04
	.zero		1


	//   ....[64]....
        /*058c*/ 	.word	0x000020f0
        /*0590*/ 	.word	0x000000ff
        /*0594*/ 	.word	0x00000128
        /*0598*/ 	.short	0x010a
        /*059a*/ 	.byte	0x04
	.zero		1


	//   ....[65]....
        /*059c*/ 	.word	0x00002300
        /*05a0*/ 	.word	0x000000ff
        /*05a4*/ 	.word	0x00000020
        /*05a8*/ 	.short	0x010a
        /*05aa*/ 	.byte	0x11
	.zero		1


	//   ....[66]....
        /*05ac*/ 	.word	0x00002380
        /*05b0*/ 	.word	0x000000ff
        /*05b4*/ 	.word	0x00000110
        /*05b8*/ 	.short	0x010a
        /*05ba*/ 	.byte	0x04
	.zero		1


	//   ....[67]....
        /*05bc*/ 	.word	0x00002580
        /*05c0*/ 	.word	0x000000ff
        /*05c4*/ 	.word	0x00000120
        /*05c8*/ 	.short	0x010a
        /*05ca*/ 	.byte	0x04
	.zero		1


	//   ....[68]....
        /*05cc*/ 	.word	0x00002640
        /*05d0*/ 	.word	0x000000ff
        /*05d4*/ 	.word	0x00000118
        /*05d8*/ 	.short	0x010a
        /*05da*/ 	.byte	0x04
	.zero		1


	//   ....[69]....
        /*05dc*/ 	.word	0x00002770
        /*05e0*/ 	.word	0x000000ff
        /*05e4*/ 	.word	0x00000128
        /*05e8*/ 	.short	0x010a
        /*05ea*/ 	.byte	0x04
	.zero		1


	//   ....[70]....
        /*05ec*/ 	.word	0x00003050
        /*05f0*/ 	.word	0x000000ff
        /*05f4*/ 	.word	0x00000090
        /*05f8*/ 	.short	0x010a
        /*05fa*/ 	.byte	0x09
	.zero		1


	//   ....[71]....
        /*05fc*/ 	.word	0x00003260
        /*0600*/ 	.word	0x000000ff
        /*0604*/ 	.word	0x00000010
        /*0608*/ 	.short	0x010a
        /*060a*/ 	.byte	0x39
	.zero		1


	//   ....[72]....
        /*060c*/ 	.word	0x000034a0
        /*0610*/ 	.word	0x000000ff
        /*0614*/ 	.word	0x00000018
        /*0618*/ 	.short	0x010a
        /*061a*/ 	.byte	0x39
	.zero		1


	//   ....[73]....
        /*061c*/ 	.word	0x00003730
        /*0620*/ 	.word	0x000000ff
        /*0624*/ 	.word	0x00000090
        /*0628*/ 	.short	0x010a
        /*062a*/ 	.byte	0x0e
	.zero		1


	//   ....[74]....
        /*062c*/ 	.word	0x00003b30
        /*0630*/ 	.word	0x000000ff
        /*0634*/ 	.word	0x00000090
        /*0638*/ 	.short	0x010a
        /*063a*/ 	.byte	0x04
	.zero		1


	//   ....[75]....
        /*063c*/ 	.word	0x00003d30
        /*0640*/ 	.word	0x000000ff
        /*0644*/ 	.word	0x00000090
        /*0648*/ 	.short	0x010a
        /*064a*/ 	.byte	0x04
	.zero		1


	//   ....[76]....
        /*064c*/ 	.word	0x00004490
        /*0650*/ 	.word	0x000000ff
        /*0654*/ 	.word	0x00000090
        /*0658*/ 	.short	0x010a
        /*065a*/ 	.byte	0x06
	.zero		1


	//   ....[77]....
        /*065c*/ 	.word	0x00004500
        /*0660*/ 	.word	0x000000ff
        /*0664*/ 	.word	0x00000018
        /*0668*/ 	.short	0x010a
        /*066a*/ 	.byte	0x07
	.zero		1


	//   ....[78]....
        /*066c*/ 	.word	0x00004970
        /*0670*/ 	.word	0x000000ff
        /*0674*/ 	.word	0x00000170
        /*0678*/ 	.short	0x010a
        /*067a*/ 	.byte	0x05
	.zero		1


	//   ....[79]....
        /*067c*/ 	.word	0x00004990
        /*0680*/ 	.word	0x000000ff
        /*0684*/ 	.word	0x00000100
        /*0688*/ 	.short	0x010a
        /*068a*/ 	.byte	0x05
	.zero		1


	//   ....[80]....
        /*068c*/ 	.word	0x000070c0
        /*0690*/ 	.word	0x000000ff
        /*0694*/ 	.word	0x00000110
        /*0698*/ 	.short	0x0101
        /*069a*/ 	.byte	0x05
	.zero		1


	//   ....[81]....
        /*069c*/ 	.word	0x00007100
        /*06a0*/ 	.word	0x000000ff
        /*06a4*/ 	.word	0x00000120
        /*06a8*/ 	.short	0x0101
        /*06aa*/ 	.byte	0x05
	.zero		1


	//   ....[82]....
        /*06ac*/ 	.word	0x00007110
        /*06b0*/ 	.word	0x000000ff
        /*06b4*/ 	.word	0x00000000
        /*06b8*/ 	.short	0x010a
        /*06ba*/ 	.byte	0x08
	.zero		1


	//   ....[83]....
        /*06bc*/ 	.word	0x000071d0
        /*06c0*/ 	.word	0x000000ff
        /*06c4*/ 	.word	0x00000100
        /*06c8*/ 	.short	0x010a
        /*06ca*/ 	.byte	0x06
	.zero		1


	//   ....[84]....
        /*06cc*/ 	.word	0x00008e40
        /*06d0*/ 	.word	0x000000ff
        /*06d4*/ 	.word	0x00000110
        /*06d8*/ 	.short	0x0101
        /*06da*/ 	.byte	0x06
	.zero		1


	//   ....[85]....
        /*06dc*/ 	.word	0x00008ea0
        /*06e0*/ 	.word	0x000000ff
        /*06e4*/ 	.word	0x00000120
        /*06e8*/ 	.short	0x0101
        /*06ea*/ 	.byte	0x06
	.zero		1


	//   ....[86]....
        /*06ec*/ 	.word	0x00008eb0
        /*06f0*/ 	.word	0x000000ff
        /*06f4*/ 	.word	0x00000170
        /*06f8*/ 	.short	0x010a
        /*06fa*/ 	.byte	0x06
	.zero		1


	//   ....[87]....
        /*06fc*/ 	.word	0x000094c0
        /*0700*/ 	.word	0x000000ff
        /*0704*/ 	.word	0x00000170
        /*0708*/ 	.short	0x010a
        /*070a*/ 	.byte	0x04
	.zero		1


	//   ....[88]....
        /*070c*/ 	.word	0x00009780
        /*0710*/ 	.word	0x000000ff
        /*0714*/ 	.word	0x00000110
        /*0718*/ 	.short	0x0101
        /*071a*/ 	.byte	0x07
	.zero		1


	//   ....[89]....
        /*071c*/ 	.word	0x000097c0
        /*0720*/ 	.word	0x000000ff
        /*0724*/ 	.word	0x00000118
        /*0728*/ 	.short	0x0101
        /*072a*/ 	.byte	0x07
	.zero		1


	//   ....[90]....
        /*072c*/ 	.word	0x00009a50
        /*0730*/ 	.word	0x000000ff
        /*0734*/ 	.word	0x00000170
        /*0738*/ 	.short	0x0101
        /*073a*/ 	.byte	0x07
	.zero		1


	//   ....[91]....
        /*073c*/ 	.word	0x00009f00
        /*0740*/ 	.word	0x000000ff
        /*0744*/ 	.word	0x00000110
        /*0748*/ 	.short	0x0101
        /*074a*/ 	.byte	0x07
	.zero		1


	//   ....[92]....
        /*074c*/ 	.word	0x00009f30
        /*0750*/ 	.word	0x000000ff
        /*0754*/ 	.word	0x00000178
        /*0758*/ 	.short	0x0101
        /*075a*/ 	.byte	0x07
	.zero		1


	//   ....[93]....
        /*075c*/ 	.word	0x0000a390
        /*0760*/ 	.word	0x000000ff
        /*0764*/ 	.word	0x00000118
        /*0768*/ 	.short	0x0101
        /*076a*/ 	.byte	0x07
	.zero		1


	//   ....[94]....
        /*076c*/ 	.word	0x0000a3a0
        /*0770*/ 	.word	0x000000ff
        /*0774*/ 	.word	0x00000170
        /*0778*/ 	.short	0x0101
        /*077a*/ 	.byte	0x07
	.zero		1


	//   ....[95]....
        /*077c*/ 	.word	0x0000a3d0
        /*0780*/ 	.word	0x000000ff
        /*0784*/ 	.word	0x00000178
        /*0788*/ 	.short	0x0101
        /*078a*/ 	.byte	0x07
	.zero		1


	//   ....[96]....
        /*078c*/ 	.word	0x0000a450
        /*0790*/ 	.word	0x000000ff
        /*0794*/ 	.word	0x00000170
        /*0798*/ 	.short	0x0101
        /*079a*/ 	.byte	0x07
	.zero		1


	//   ....[97]....
        /*079c*/ 	.word	0x0000a460
        /*07a0*/ 	.word	0x000000ff
        /*07a4*/ 	.word	0x00000140
        /*07a8*/ 	.short	0x010a
        /*07aa*/ 	.byte	0x07
	.zero		1


	//   ....[98]....
        /*07ac*/ 	.word	0x0000a480
        /*07b0*/ 	.word	0x000000ff
        /*07b4*/ 	.word	0x00000190
        /*07b8*/ 	.short	0x010a
        /*07ba*/ 	.byte	0x07
	.zero		1


	//   ....[99]....
        /*07bc*/ 	.word	0x0000ad50
        /*07c0*/ 	.word	0x000000ff
        /*07c4*/ 	.word	0x00000110
        /*07c8*/ 	.short	0x0101
        /*07ca*/ 	.byte	0x07
	.zero		1


	//   ....[100]....
        /*07cc*/ 	.word	0x0000ad60
        /*07d0*/ 	.word	0x000000ff
        /*07d4*/ 	.word	0x00000180
        /*07d8*/ 	.short	0x0101
        /*07da*/ 	.byte	0x07
	.zero		1


	//   ....[101]....
        /*07dc*/ 	.word	0x0000ada0
        /*07e0*/ 	.word	0x000000ff
        /*07e4*/ 	.word	0x00000178
        /*07e8*/ 	.short	0x0101
        /*07ea*/ 	.byte	0x07
	.zero		1


	//   ....[102]....
        /*07ec*/ 	.word	0x0000adb0
        /*07f0*/ 	.word	0x000000ff
        /*07f4*/ 	.word	0x00000148
        /*07f8*/ 	.short	0x010a
        /*07fa*/ 	.byte	0x07
	.zero		1


	//   ....[103]....
        /*07fc*/ 	.word	0x0000add0
        /*0800*/ 	.word	0x000000ff
        /*0804*/ 	.word	0x00000198
        /*0808*/ 	.short	0x010a
        /*080a*/ 	.byte	0x07
	.zero		1


	//   ....[104]....
        /*080c*/ 	.word	0x0000b9c0
        /*0810*/ 	.word	0x000000ff
        /*0814*/ 	.word	0x00000118
        /*0818*/ 	.short	0x0101
        /*081a*/ 	.byte	0x07
	.zero		1


	//   ....[105]....
        /*081c*/ 	.word	0x0000ba40
        /*0820*/ 	.word	0x000000ff
        /*0824*/ 	.word	0x00000188
        /*0828*/ 	.short	0x0101
        /*082a*/ 	.byte	0x07
	.zero		1


	//   ....[106]....
        /*082c*/ 	.word	0x0000baf0
        /*0830*/ 	.word	0x000000ff
        /*0834*/ 	.word	0x00000198
        /*0838*/ 	.short	0x010a
        /*083a*/ 	.byte	0x07
	.zero		1


	//   ....[107]....
        /*083c*/ 	.word	0x0000bb60
        /*0840*/ 	.word	0x00000003
        /*0844*/ 	.word	0x00000180
        /*0848*/ 	.short	0x010a
        /*084a*/ 	.byte	0xff
	.zero		1


	//   ....[108]....
        /*084c*/ 	.word	0x0000bbe0
        /*0850*/ 	.word	0x00000003
        /*0854*/ 	.word	0x00000188
        /*0858*/ 	.short	0x010a
        /*085a*/ 	.byte	0xff
	.zero		1


	//   ....[109]....
        /*085c*/ 	.word	0x0000bc60
        /*0860*/ 	.word	0x00000003
        /*0864*/ 	.word	0x00000000
        /*0868*/ 	.short	0x010a
        /*086a*/ 	.byte	0xff
	.zero		1


	//   ....[110]....
        /*086c*/ 	.word	0x0000bce0
        /*0870*/ 	.word	0x00000003
        /*0874*/ 	.word	0x00000020
        /*0878*/ 	.short	0x010a
        /*087a*/ 	.byte	0xff
	.zero		1


	//   ....[111]....
        /*087c*/ 	.word	0x0000bd60
        /*0880*/ 	.word	0x00000003
        /*0884*/ 	.word	0x00000008
        /*0888*/ 	.short	0x010a
        /*088a*/ 	.byte	0xff
	.zero		1


	//   ....[112]....
        /*088c*/ 	.word	0x0000bde0
        /*0890*/ 	.word	0x00000008
        /*0894*/ 	.word	0x00000000
        /*0898*/ 	.short	0x010a
        /*089a*/ 	.byte	0xff
	.zero		1


	//   ....[113]....
        /*089c*/ 	.word	0x0000be60
        /*08a0*/ 	.word	0x0000000a
        /*08a4*/ 	.word	0x00000110
        /*08a8*/ 	.short	0x010a
        /*08aa*/ 	.byte	0xff
	.zero		1


	//   ....[114]....
        /*08ac*/ 	.word	0x0000bee0
        /*08b0*/ 	.word	0x0000000a
        /*08b4*/ 	.word	0x00000120
        /*08b8*/ 	.short	0x010a
        /*08ba*/ 	.byte	0xff
	.zero		1


	//   ....[115]....
        /*08bc*/ 	.word	0x0000bf60
        /*08c0*/ 	.word	0x00000008
        /*08c4*/ 	.word	0x00000000
        /*08c8*/ 	.short	0x010a
        /*08ca*/ 	.byte	0xff
	.zero		1


	//   ....[116]....
        /*08cc*/ 	.word	0x0000bfe0
        /*08d0*/ 	.word	0x0000000a
        /*08d4*/ 	.word	0x00000118
        /*08d8*/ 	.short	0x010a
        /*08da*/ 	.byte	0xff
	.zero		1


	//   ....[117]....
        /*08dc*/ 	.word	0x0000c060
        /*08e0*/ 	.word	0x00000008
        /*08e4*/ 	.word	0x00000128
        /*08e8*/ 	.short	0x010a
        /*08ea*/ 	.byte	0xff
	.zero		1


	//   ....[118]....
        /*08ec*/ 	.word	0x0000c0e0
        /*08f0*/ 	.word	0x00000003
        /*08f4*/ 	.word	0x00000020
        /*08f8*/ 	.short	0x010a
        /*08fa*/ 	.byte	0xff
	.zero		1


	//   ....[119]....
        /*08fc*/ 	.word	0x0000c160
        /*0900*/ 	.word	0x00000005
        /*0904*/ 	.word	0x00000110
        /*0908*/ 	.short	0x010a
        /*090a*/ 	.byte	0xff
	.zero		1


	//   ....[120]....
        /*090c*/ 	.word	0x0000c1e0
        /*0910*/ 	.word	0x00000005
        /*0914*/ 	.word	0x00000120
        /*0918*/ 	.short	0x010a
        /*091a*/ 	.byte	0xff
	.zero		1


	//   ....[121]....
        /*091c*/ 	.word	0x0000c260
        /*0920*/ 	.word	0x00000005
        /*0924*/ 	.word	0x00000118
        /*0928*/ 	.short	0x010a
        /*092a*/ 	.byte	0xff
	.zero		1


	//   ....[122]....
        /*092c*/ 	.word	0x0000c2e0
        /*0930*/ 	.word	0x00000003
        /*0934*/ 	.word	0x00000128
        /*0938*/ 	.short	0x010a
        /*093a*/ 	.byte	0xff
	.zero		1


	//   ....[123]....
        /*093c*/ 	.word	0x0000c360
        /*0940*/ 	.word	0x00000003
        /*0944*/ 	.word	0x00000090
        /*0948*/ 	.short	0x010a
        /*094a*/ 	.byte	0xff
	.zero		1


	//   ....[124]....
        /*094c*/ 	.word	0x0000c3e0
        /*0950*/ 	.word	0x00000003
        /*0954*/ 	.word	0x00000010
        /*0958*/ 	.short	0x010a
        /*095a*/ 	.byte	0xff
	.zero		1


	//   ....[125]....
        /*095c*/ 	.word	0x0000c460
        /*0960*/ 	.word	0x00000003
        /*0964*/ 	.word	0x00000018
        /*0968*/ 	.short	0x010a
        /*096a*/ 	.byte	0xff
	.zero		1


	//   ....[126]....
        /*096c*/ 	.word	0x0000c4e0
        /*0970*/ 	.word	0x00000003
        /*0974*/ 	.word	0x00000090
        /*0978*/ 	.short	0x010a
        /*097a*/ 	.byte	0xff
	.zero		1


	//   ....[127]....
        /*097c*/ 	.word	0x0000c560
        /*0980*/ 	.word	0x00000003
        /*0984*/ 	.word	0x00000090
        /*0988*/ 	.short	0x010a
        /*098a*/ 	.byte	0xff
	.zero		1


	//   ....[128]....
        /*098c*/ 	.word	0x0000c5e0
        /*0990*/ 	.word	0x00000003
        /*0994*/ 	.word	0x00000090
        /*0998*/ 	.short	0x010a
        /*099a*/ 	.byte	0xff
	.zero		1


	//   ....[129]....
        /*099c*/ 	.word	0x0000c670
        /*09a0*/ 	.word	0x00000003
        /*09a4*/ 	.word	0x00000090
        /*09a8*/ 	.short	0x010a
        /*09aa*/ 	.byte	0xff
	.zero		1


	//   ....[130]....
        /*09ac*/ 	.word	0x0000c700
        /*09b0*/ 	.word	0x00000003
        /*09b4*/ 	.word	0x00000018
        /*09b8*/ 	.short	0x010a
        /*09ba*/ 	.byte	0xff
	.zero		1


	//   ....[131]....
        /*09bc*/ 	.word	0x0000c770
        /*09c0*/ 	.word	0x000000ff
        /*09c4*/ 	.word	0x00000000
        /*09c8*/ 	.short	0x010a
        /*09ca*/ 	.byte	0x08
	.zero		1


	//   ....[132]....
        /*09cc*/ 	.word	0x0000c800
        /*09d0*/ 	.word	0x00000004
        /*09d4*/ 	.word	0x00000000
        /*09d8*/ 	.short	0x010a
        /*09da*/ 	.byte	0xff
	.zero		1


	//   ....[133]....
        /*09dc*/ 	.word	0x0000c870
        /*09e0*/ 	.word	0x000000ff
        /*09e4*/ 	.word	0x00000000
        /*09e8*/ 	.short	0x010a
        /*09ea*/ 	.byte	0x08
	.zero		1


	//   ....[134]....
        /*09ec*/ 	.word	0x0000c900
        /*09f0*/ 	.word	0x00000004
        /*09f4*/ 	.word	0x00000000
        /*09f8*/ 	.short	0x010a
        /*09fa*/ 	.byte	0xff
	.zero		1


	//   ....[135]....
        /*09fc*/ 	.word	0x0000c980
        /*0a00*/ 	.word	0x000000ff
        /*0a04*/ 	.word	0x00000000
        /*0a08*/ 	.short	0x010a
        /*0a0a*/ 	.byte	0x06
	.zero		1


	//   ....[136]....
        /*0a0c*/ 	.word	0x0000ca10
        /*0a10*/ 	.word	0x00000003
        /*0a14*/ 	.word	0x00000000
        /*0a18*/ 	.short	0x010a
        /*0a1a*/ 	.byte	0xff
	.zero		1


	//   ....[137]....
        /*0a1c*/ 	.word	0x0000ca80
        /*0a20*/ 	.word	0x000000ff
        /*0a24*/ 	.word	0x00000140
        /*0a28*/ 	.short	0x010a
        /*0a2a*/ 	.byte	0x07
	.zero		1


	//   ....[138]....
        /*0a2c*/ 	.word	0x0000caf0
        /*0a30*/ 	.word	0x000000ff
        /*0a34*/ 	.word	0x00000190
        /*0a38*/ 	.short	0x010a
        /*0a3a*/ 	.byte	0x07
	.zero		1


	//   ....[139]....
        /*0a3c*/ 	.word	0x0000cb60
        /*0a40*/ 	.word	0x000000ff
        /*0a44*/ 	.word	0x00000148
        /*0a48*/ 	.short	0x010a
        /*0a4a*/ 	.byte	0x07
	.zero		1


	//   ....[140]....
        /*0a4c*/ 	.word	0x0000cbd0
        /*0a50*/ 	.word	0x000000ff
        /*0a54*/ 	.word	0x00000198
        /*0a58*/ 	.short	0x010a
        /*0a5a*/ 	.byte	0x07
	.zero		1


	//   ....[141]....
        /*0a5c*/ 	.word	0x0000cc40
        /*0a60*/ 	.word	0x000000ff
        /*0a64*/ 	.word	0x00000198
        /*0a68*/ 	.short	0x010a
        /*0a6a*/ 	.byte	0x07
	.zero		1


	//----- nvinfo : EIATTR_NUM_MBARRIERS
	.align		4
.L_58:
        /*0a6c*/ 	.byte	0x03, 0x38
        /*0a6e*/ 	.short	0x0034


	//----- nvinfo : EIATTR_EXIT_INSTR_OFFSETS
	.align		4
        /*0a70*/ 	.byte	0x04, 0x1c
        /*0a72*/ 	.short	(.L_60 - .L_59)


	//   ....[0]....
.L_59:
        /*0a74*/ 	.word	0x00009530


	//   ....[1]....
        /*0a78*/ 	.word	0x0000bb20


	//----- nvinfo : EIATTR_INDIRECT_BRANCH_TARGETS
	.align		4
.L_60:
        /*0a7c*/ 	.byte	0x04, 0x34
        /*0a7e*/ 	.short	(.L_62 - .L_61)


	//   ....[0]....
.L_61:
        /*0a80*/ 	.word	.L_x_138@srel
        /*0a84*/ 	.short	0x0
        /*0a86*/ 	.short	0x0
        /*0a88*/ 	.word	0x3
        /*0a8c*/ 	.word	.L_x_139@srel
        /*0a90*/ 	.word	.L_x_140@srel
        /*0a94*/ 	.word	.L_x_2@srel


	//----- nvinfo : EIATTR_REQNTID
	.align		4
.L_62:
        /*0a98*/ 	.byte	0x04, 0x10
        /*0a9a*/ 	.short	(.L_64 - .L_63)
.L_63:
        /*0a9c*/ 	.word	0x00000200
        /*0aa0*/ 	.word	0x00000001
        /*0aa4*/ 	.word	0x00000001


	//----- nvinfo : EIATTR_CRS_STACK_SIZE
	.align		4
.L_64:
        /*0aa8*/ 	.byte	0x04, 0x1e
        /*0aaa*/ 	.short	(.L_66 - .L_65)
.L_65:
        /*0aac*/ 	.word	0x00000000


	//----- nvinfo : EIATTR_CBANK_PARAM_SIZE
	.align		4
.L_66:
        /*0ab0*/ 	.byte	0x03, 0x19
        /*0ab2*/ 	.short	0x02ac


	//----- nvinfo : EIATTR_PARAM_CBANK
	.align		4
        /*0ab4*/ 	.byte	0x04, 0x0a
        /*0ab6*/ 	.short	(.L_68 - .L_67)
	.align		4
.L_67:
        /*0ab8*/ 	.word	index@(.nv.constant0.kernel_cutlass_kernel_flash_attncuteflash_fwd_sm100FlashAttentionForwardSm100_object_at__tensor0000o9611101213_tensor0000o9611101213_tensor0000o9610111213_tensor0000o9611101213_tensorptrf_0)
        /*0abc*/ 	.short	0x0380
        /*0abe*/ 	.short	0x02ac


	//----- nvinfo : EIATTR_SW_WAR
	.align		4
.L_68:
        /*0ac0*/ 	.byte	0x04, 0x36
        /*0ac2*/ 	.short	(.L_70 - .L_69)
.L_69:
        /*0ac4*/ 	.word	0x00000008
.L_70:


//--------------------- .nv.compat                --------------------------
	.section	.nv.compat,"",@"SHT_CUDA_COMPAT_INFO"
	.align	4
        /*0000*/ 	.byte	0x02, 0x02, 0x02, 0x00, 0x02, 0x05, 0x05, 0x00, 0x02, 0x03, 0x01, 0x00, 0x02, 0x06, 0x01, 0x00


//--------------------- .nv.callgraph             --------------------------
	.section	.nv.callgraph,"",@"SHT_CUDA_CALLGRAPH"
	.align	4
	.sectionentsize	8
	.align		4
        /*0000*/ 	.word	0x00000000
	.align		4
        /*0004*/ 	.word	0xffffffff
	.align		4
        /*0008*/ 	.word	0x00000000
	.align		4
        /*000c*/ 	.word	0xfffffffe
	.align		4
        /*0010*/ 	.word	0x00000000
	.align		4
        /*0014*/ 	.word	0xfffffffd
	.align		4
        /*0018*/ 	.word	0x00000000
	.align		4
        /*001c*/ 	.word	0xfffffffc


//--------------------- .nv.constant2.kernel_cutlass_kernel_flash_attncuteflash_fwd_sm100FlashAttentionForwardSm100_object_at__tensor0000o9611101213_tensor0000o9611101213_tensor0000o9610111213_tensor0000o9611101213_tensorptrf_0 --------------------------
	.section	.nv.constant2.kernel_cutlass_kernel_flash_attncuteflash_fwd_sm100FlashAttentionForwardSm100_object_at__tensor0000o9611101213_tensor0000o9611101213_tensor0000o9610111213_tensor0000o9611101213_tensorptrf_0,"a",@progbits
	.sectionflags	@""
	.align	4
.nv.constant2.kernel_cutlass_kernel_flash_attncuteflash_fwd_sm100FlashAttentionForwardSm100_object_at__tensor0000o9611101213_tensor0000o9611101213_tensor0000o9610111213_tensor0000o9611101213_tensorptrf_0:
        /*0000*/ 	.byte	0x10, 0x0e, 0x00, 0x00, 0xf0, 0x06, 0x00, 0x00, 0x50, 0x45, 0x00, 0x00


//--------------------- .text.kernel_cutlass_kernel_flash_attncuteflash_fwd_sm100FlashAttentionForwardSm100_object_at__tensor0000o9611101213_tensor0000o9611101213_tensor0000o9610111213_tensor0000o9611101213_tensorptrf_0 --------------------------
	.section	.text.kernel_cutlass_kernel_flash_attncuteflash_fwd_sm100FlashAttentionForwardSm100_object_at__tensor0000o9611101213_tensor0000o9611101213_tensor0000o9610111213_tensor0000o9611101213_tensorptrf_0,"ax",@progbits
	.align	128
        .global         kernel_cutlass_kernel_flash_attncuteflash_fwd_sm100FlashAttentionForwardSm100_object_at__tensor0000o9611101213_tensor0000o9611101213_tensor0000o9610111213_tensor0000o9611101213_tensorptrf_0
        .type           kernel_cutlass_kernel_flash_attncuteflash_fwd_sm100FlashAttentionForwardSm100_object_at__tensor0000o9611101213_tensor0000o9611101213_tensor0000o9610111213_tensor0000o9611101213_tensorptrf_0,@function
        .size           kernel_cutlass_kernel_flash_attncuteflash_fwd_sm100FlashAttentionForwardSm100_object_at__tensor0000o9611101213_tensor0000o9611101213_tensor0000o9610111213_tensor0000o9611101213_tensorptrf_0,(.L_x_144 - kernel_cutlass_kernel_flash_attncuteflash_fwd_sm100FlashAttentionForwardSm100_object_at__tensor0000o9611101213_tensor0000o9611101213_tensor0000o9610111213_tensor0000o9611101213_tensorptrf_0)
        .other          kernel_cutlass_kernel_flash_attncuteflash_fwd_sm100FlashAttentionForwardSm100_object_at__tensor0000o9611101213_tensor0000o9611101213_tensor0000o9610111213_tensor0000o9611101213_tensorptrf_0,@"STO_CUDA_ENTRY STV_DEFAULT"
kernel_cutlass_kernel_flash_attncuteflash_fwd_sm100FlashAttentionForwardSm100_object_at__tensor0000o9611101213_tensor0000o9611101213_tensor0000o9610111213_tensor0000o9611101213_tensorptrf_0:
.text.kernel_cutlass_kernel_flash_attncuteflash_fwd_sm100FlashAttentionForwardSm100_object_at__tensor0000o9611101213_tensor0000o9611101213_tensor0000o9610111213_tensor0000o9611101213_tensorptrf_0:
[----:B------:R-:W1:Y:S01]  /*0000*/  LDC R1, c[0x0][0x37c] ;  /* 0x0000df00ff017b82 */ /* 0x000e620000000800 */
[----:B------:R-:W2:Y:S07]  /*0010*/  S2R R0, SR_TID.X ;  /* 0x0000000000007919 */ /* 0x000eae0000002100 */
[----:B------:R-:W3:Y:S01]  /*0020*/  S2UR UR75, SR_CTAID.X ;  /* 0x00000000004b79c3 */ /* 0x000ee20000002500 */
[----:B--2---:R-:W-:-:S04]  /*0030*/  SHF.R.U32.HI R0, RZ, 0x5, R0 ;  /* 0x00000005ff007819 */ /* 0x004fc80000011600 */
[----:B------:R-:W-:-:S13]  /*0040*/  R2UR UR4, R0 ;  /* 0x00000000000472ca */ /* 0x000fda00000e0000 */
[----:B------:R-:W-:Y:S01]  /*0050*/  UISETP.NE.AND UP0, UPT, UR4, URZ, UPT ;  /* 0x000000ff0400728c */ /* 0x000fe2000bf05270 */
[----:B------:R-:W-:-:S08]  /*0060*/  IMAD.U32 R2, RZ, RZ, UR4 ;  /* 0x00000004ff027e24 */ /* 0x000fd0000f8e00ff */
[----:B-1-3--:R-:W-:Y:S05]  /*0070*/  BRA.U UP0, `(.L_x_0) ;  /* 0x0000000500687547 */ /* 0x00afea000b800000 */
[----:B------:R-:W1:Y:S01]  /*0080*/  S2UR UR6, SR_CgaCtaId ;  /* 0x00000000000679c3 */ /* 0x000e620000008800 */
[----:B------:R-:W2:Y:S01]  /*0090*/  LDCU.64 UR4, c[0x0][0x348] ;  /* 0x00006900ff0477ac */ /* 0x000ea20008000a00 */
[----:B------:R-:W-:Y:S01]  /*00a0*/  UMOV UR7, 0x400 ;  /* 0x0000040000077882 */ /* 0x000fe20000000000 */
[----:B------:R-:W-:Y:S01]  /*00b0*/  UMOV UR8, 0x1 ;  /* 0x0000000100087882 */ /* 0x000fe20000000000 */
[----:B------:R-:W-:Y:S01]  /*00c0*/  UMOV UR22, 0x100 ;  /* 0x0000010000167882 */ /* 0x000fe20000000000 */
[----:B------:R-:W-:Y:S01]  /*00d0*/  UMOV UR20, 0x4 ;  /* 0x0000000400147882 */ /* 0x000fe20000000000 */
[----:B------:R-:W-:-:S04]  /*00e0*/  UIADD3 UR22, UPT, UPT, -UR22, 0x100000, URZ ;  /* 0x0010000016167890 */ /* 0x000fc8000fffe1ff */
[----:B------:R-:W-:Y:S02]  /*00f0*/  USHF.L.U32 UR23, UR22, 0xb, URZ ;  /* 0x0000000b16177899 */ /* 0x000fe400080006ff */
[----:B------:R-:W-:Y:S01]  /*0100*/  USHF.L.U32 UR22, UR22, 0x1, URZ ;  /* 0x0000000116167899 */ /* 0x000fe200080006ff */
[----:B------:R-:W-:Y:S01]  /*0110*/  UMOV UR9, 0x80 ;  /* 0x0000008000097882 */ /* 0x000fe20000000000 */
[----:B------:R-:W-:-:S04]  /*0120*/  UIADD3 UR20, UPT, UPT, -UR20, 0x100000, URZ ;  /* 0x0010000014147890 */ /* 0x000fc8000fffe1ff */
[----:B------:R-:W-:Y:S02]  /*0130*/  USHF.L.U32 UR21, UR20, 0xb, URZ ;  /* 0x0000000b14157899 */ /* 0x000fe400080006ff */
[----:B------:R-:W-:Y:S01]  /*0140*/  USHF.L.U32 UR20, UR20, 0x1, URZ ;  /* 0x0000000114147899 */ /* 0x000fe200080006ff */
[----:B------:R-:W-:Y:S02]  /*0150*/  UMOV UR18, 0x20 ;  /* 0x0000002000127882 */ /* 0x000fe40000000000 */
[----:B------:R-:W-:-:S04]  /*0160*/  UIADD3 UR18, UPT, UPT, -UR18, 0x100000, URZ ;  /* 0x0010000012127890 */ /* 0x000fc8000fffe1ff */
[----:B------:R-:W-:Y:S02]  /*0170*/  USHF.L.U32 UR19, UR18, 0xb, URZ ;  /* 0x0000000b12137899 */ /* 0x000fe400080006ff */
[----:B------:R-:W-:Y:S02]  /*0180*/  USHF.L.U32 UR18, UR18, 0x1, URZ ;  /* 0x0000000112127899 */ /* 0x000fe400080006ff */
[----:B--2---:R-:W-:Y:S02]  /*0190*/  UIADD3 UR16, UP3, UPT, UR4, 0x80, URZ ;  /* 0x0000008004107890 */ /* 0x004fe4000ff7e0ff */
[----:B------:R-:W-:Y:S02]  /*01a0*/  UIADD3 UR14, UP2, UPT, UR4, 0x100, URZ ;  /* 0x00000100040e7890 */ /* 0x000fe4000ff5e0ff */
[----:B------:R-:W-:Y:S02]  /*01b0*/  UIADD3 UR12, UP1, UPT, UR4, 0x180, URZ ;  /* 0x00000180040c7890 */ /* 0x000fe4000ff3e0ff */
[----:B------:R-:W-:-:S02]  /*01c0*/  UIADD3 UR10, UP0, UPT, UR4, 0x200, URZ ;  /* 0x00000200040a7890 */ /* 0x000fc4000ff1e0ff */
[----:B-1----:R-:W-:Y:S02]  /*01d0*/  ULEA UR4, UR6, UR7, 0x18 ;  /* 0x0000000706047291 */ /* 0x002fe4000f8ec0ff */
[----:B------:R-:W-:-:S04]  /*01e0*/  UIADD3 UR6, UPT, UPT, -UR8, 0x100000, URZ ;  /* 0x0010000008067890 */ /* 0x000fc8000fffe1ff */
[----:B------:R-:W-:Y:S02]  /*01f0*/  USHF.L.U32 UR7, UR6, 0xb, URZ ;  /* 0x0000000b06077899 */ /* 0x000fe400080006ff */
[----:B------:R-:W-:Y:S02]  /*0200*/  USHF.L.U32 UR6, UR6, 0x1, URZ ;  /* 0x0000000106067899 */ /* 0x000fe400080006ff */
[----:B------:R-:W-:Y:S02]  /*0210*/  UIADD3.X UR17, UPT, UPT, URZ, UR5, URZ, UP3, !UPT ;  /* 0x00000005ff117290 */ /* 0x000fe40009ffe4ff */
[----:B------:R-:W-:-:S04]  /*0220*/  UIADD3 UR8, UPT, UPT, -UR9, 0x100000, URZ ;  /* 0x0010000009087890 */ /* 0x000fc8000fffe1ff */
[----:B------:R-:W-:Y:S02]  /*0230*/  USHF.L.U32 UR9, UR8, 0xb, URZ ;  /* 0x0000000b08097899 */ /* 0x000fe400080006ff */
[----:B------:R-:W-:Y:S02]  /*0240*/  USHF.L.U32 UR8, UR8, 0x1, URZ ;  /* 0x0000000108087899 */ /* 0x000fe400080006ff */
[----:B------:R-:W-:Y:S02]  /*0250*/  UIADD3.X UR15, UPT, UPT, URZ, UR5, URZ, UP2, !UPT ;  /* 0x00000005ff0f7290 */ /* 0x000fe400097fe4ff */
[----:B------:R-:W-:Y:S02]  /*0260*/  UIADD3.X UR13, UPT, UPT, URZ, UR5, URZ, UP1, !UPT ;  /* 0x00000005ff0d7290 */ /* 0x000fe40008ffe4ff */
[----:B------:R-:W-:Y:S01]  /*0270*/  UIADD3.X UR11, UPT, UPT, URZ, UR5, URZ, UP0, !UPT ;  /* 0x00000005ff0b7290 */ /* 0x000fe200087fe4ff */
[----:B------:R1:W-:Y:S04]  /*0280*/  UTMACCTL.PF [UR16] ;  /* 0x00000000100079b9 */ /* 0x0003e80008040000 */
[----:B------:R1:W-:Y:S02]  /*0290*/  UTMACCTL.PF [UR14] ;  /* 0x000000000e0079b9 */ /* 0x0003e40008040000 */
[----:B------:R1:W-:Y:S02]  /*02a0*/  UTMACCTL.PF [UR12] ;  /* 0x000000000c0079b9 */ /* 0x0003e40008040000 */
[----:B------:R1:W-:Y:S01]  /*02b0*/  UTMACCTL.PF [UR10] ;  /* 0x000000000a0079b9 */ /* 0x0003e20008040000 */
[----:B------:R-:W2:Y:S02]  /*02c0*/  FENCE.VIEW.ASYNC.S ;  /* 0x00000000000073c6 */ /* 0x000ea40000000000 */
[----:B--2---:R1:W2:Y:S01]  /*02d0*/  SYNCS.EXCH.64 URZ, [UR4], UR6 ;  /* 0x0000000604ff75b2 */ /* 0x0042a20008000100 */
[----:B------:R1:W3:Y:S01]  /*02e0*/  SYNCS.EXCH.64 URZ, [UR4+0x8], UR6 ;  /* 0x0000080604ff75b2 */ /* 0x0002e20008000100 */
[----:B------:R1:W4:Y:S01]  /*02f0*/  SYNCS.EXCH.64 URZ, [UR4+0x10], UR6 ;  /* 0x0000100604ff75b2 */ /* 0x0003220008000100 */
[----:B------:R1:W5:Y:S01]  /*0300*/  SYNCS.EXCH.64 URZ, [UR4+0x18], UR6 ;  /* 0x0000180604ff75b2 */ /* 0x0003620008000100 */
[----:B------:R1:W1:Y:S01]  /*0310*/  SYNCS.EXCH.64 URZ, [UR4+0x20], UR6 ;  /* 0x0000200604ff75b2 */ /* 0x0002620008000100 */
        /* <DEDUP_REMOVED lines=47> */
[----:B--2345:R-:W-:Y:S01]  /*0610*/  NOP ;  /* 0x0000000000007918 */ /* 0x03cfe20000000000 */
.L_x_0:
[----:B-1----:R-:W-:Y:S01]  /*0620*/  R2UR UR4, R0 ;  /* 0x00000000000472ca */ /* 0x002fe200000e0000 */
[----:B------:R-:W-:-:S12]  /*0630*/  NOP ;  /* 0x0000000000007918 */ /* 0x000fd80000000000 */
[----:B------:R-:W-:Y:S01]  /*0640*/  UISETP.GT.AND UP0, UPT, UR4, 0xd, UPT ;  /* 0x0000000d0400788c */ /* 0x000fe2000bf04270 */
[----:B------:R-:W-:Y:S08]  /*0650*/  BAR.SYNC.DEFER_BLOCKING 0x0 ;  /* 0x0000000000007b1d */ /* 0x000ff00000010000 */
[----:B------:R-:W-:Y:S05]  /*0660*/  BRA.U UP0, `(.L_x_1) ;  /* 0x0000002500647547 */ /* 0x000fea000b800000 */
[----:B------:R-:W-:Y:S01]  /*0670*/  R2UR UR4, R0 ;  /* 0x00000000000472ca */ /* 0x000fe200000e0000 */
[----:B------:R-:W-:-:S12]  /*0680*/  IMAD.MOV.U32 R4, RZ, RZ, -0xc ;  /* 0xfffffff4ff047424 */ /* 0x000fd800078e00ff */
[----:B------:R-:W-:-:S05]  /*0690*/  IMAD.U32 R3, RZ, RZ, UR4 ;  /* 0x00000004ff037e24 */ /* 0x000fca000f8e00ff */
[----:B------:R-:W-:-:S05]  /*06a0*/  VIADDMNMX.U32 R3, R4, R3, 0x2, PT ;  /* 0x0000000204037446 */ /* 0x000fca0003800003 */
[----:B------:R-:W-:-:S04]  /*06b0*/  IMAD.SHL.U32 R3, R3, 0x4, RZ ;  /* 0x0000000403037824 */ /* 0x000fc800078e00ff */
[----:B------:R-:W1:Y:S02]  /*06c0*/  LDC R4, c[0x2][R3] ;  /* 0x0080000003047b82 */ /* 0x000e640000000800 */
[----:B-1----:R-:W-:-:S04]  /*06d0*/  SHF.R.S32.HI R5, RZ, 0x1f, R4 ;  /* 0x0000001fff057819 */ /* 0x002fc80000011404 */
.L_x_138:
[----:B------:R-:W-:Y:S05]  /*06e0*/  BRX R4 -0x6f0                                                                                                                                                                                                      (*"BRANCH_TARGETS .L_x_139,.L_x_140,.L_x_2"*) ;  /* 0xfffffff804447949 */ /* 0x000fea000383ffff */
.L_x_140:
[----:B------:R-:W-:-:S08]  /*06f0*/  NOP ;  /* 0x0000000000007918 */ /* 0x000fd00000000000 */
[----:B------:R-:W1:-:S00]  /*0700*/  USETMAXREG.DEALLOC.CTAPOOL 0x30 ;  /* 0x00000030000079c8 */ /* 0x000e4000080e0500 */
[----:B------:R-:W2:Y:S01]  /*0710*/  LDCU UR4, c[0x0][0x610] ;  /* 0x0000c200ff0477ac */ /* 0x000ea20008000800 */
[----:B------:R-:W3:Y:S01]  /*0720*/  LDCU.U8 UR8, c[0x0][0x614] ;  /* 0x0000c280ff0877ac */ /* 0x000ee20008000000 */
[----:B------:R-:W4:Y:S01]  /*0730*/  LDCU.U8 UR6, c[0x0][0x615] ;  /* 0x0000c2a0ff0677ac */ /* 0x000f220008000000 */
[----:B------:R-:W5:Y:S01]  /*0740*/  LDCU UR7, c[0x0][0x61c] ;  /* 0x0000c380ff0777ac */ /* 0x000f620008000800 */
[----:B--2---:R-:W-:-:S04]  /*0750*/  UIMAD.WIDE.U32 UR4, UR75, UR4, URZ ;  /* 0x000000044b0472a5 */ /* 0x004fc8000f8e00ff */
[----:B------:R-:W-:-:S04]  /*0760*/  UIADD3 UR4, UPT, UPT, UR75, -UR5, URZ ;  /* 0x800000054b047290 */ /* 0x000fc8000fffe0ff */
[----:B---3--:R-:W-:Y:S01]  /*0770*/  USHF.R.U32.HI UR4, URZ, UR8, UR4 ;  /* 0x00000008ff047299 */ /* 0x008fe20008011604 */
[----:B------:R-:W2:Y:S03]  /*0780*/  LDCU.U8 UR8, c[0x0][0x620] ;  /* 0x0000c400ff0877ac */ /* 0x000ea60008000000 */
[----:B------:R-:W-:-:S04]  /*0790*/  UIADD3 UR4, UPT, UPT, UR5, UR4, URZ ;  /* 0x0000000405047290 */ /* 0x000fc8000fffe0ff */
[----:B----4-:R-:W-:Y:S01]  /*07a0*/  USHF.R.U32.HI UR51, URZ, UR6, UR4 ;  /* 0x00000006ff337299 */ /* 0x010fe20008011604 */
[----:B------:R-:W3:Y:S03]  /*07b0*/  LDCU UR6, c[0x0][0x624] ;  /* 0x0000c480ff0677ac */ /* 0x000ee60008000800 */
[----:B-----5:R-:W-:-:S07]  /*07c0*/  UIMAD.WIDE.U32 UR4, UR51, UR7, URZ ;  /* 0x00000007330472a5 */ /* 0x020fce000f8e00ff */
[----:B------:R-:W-:Y:S02]  /*07d0*/  UMOV UR4, UR5 ;  /* 0x0000000500047c82 */ /* 0x000fe40008000000 */
[----:B------:R-:W-:-:S04]  /*07e0*/  UIADD3 UR52, UPT, UPT, UR51, -UR4, URZ ;  /* 0x8000000433347290 */ /* 0x000fc8000fffe0ff */
[----:B--2---:R-:W-:Y:S02]  /*07f0*/  USHF.R.U32.HI UR52, URZ, UR8, UR52 ;  /* 0x00000008ff347299 */ /* 0x004fe40008011634 */
[----:B---3--:R-:W-:Y:S02]  /*0800*/  UISETP.GE.AND UP0, UPT, UR75, UR6, UPT ;  /* 0x000000064b00728c */ /* 0x008fe4000bf06270 */
[----:B------:R-:W-:-:S07]  /*0810*/  UIADD3 UR52, UPT, UPT, UR4, UR52, URZ ;  /* 0x0000003404347290 */ /* 0x000fce000fffe0ff */
[----:B-1----:R-:W-:Y:S05]  /*0820*/  BRA.U UP0, `(.L_x_2) ;  /* 0x0000003d00487547 */ /* 0x002fea000b800000 */
[----:B------:R-:W1:Y:S01]  /*0830*/  S2UR UR8, SR_CgaCtaId ;  /* 0x00000000000879c3 */ /* 0x000e620000008800 */
[----:B------:R-:W2:Y:S01]  /*0840*/  LDCU.U8 UR4, c[0x0][0x621] ;  /* 0x0000c420ff0477ac */ /* 0x000ea20008000000 */
[----:B------:R-:W-:Y:S01]  /*0850*/  HFMA2 R6, -RZ, RZ, 0, 0 ;  /* 0x00000000ff067431 */ /* 0x000fe200000001ff */
[----:B------:R-:W-:Y:S01]  /*0860*/  MOV R4, 0x1 ;  /* 0x0000000100047802 */ /* 0x000fe20000000f00 */
[----:B------:R-:W3:Y:S01]  /*0870*/  LDCU.64 UR6, c[0x0][0x348] ;  /* 0x00006900ff0677ac */ /* 0x000ee20008000a00 */
[----:B------:R-:W4:Y:S01]  /*0880*/  LDCU UR5, c[0x0][0x60c] ;  /* 0x0000c180ff0577ac */ /* 0x000f220008000800 */
[----:B------:R-:W5:Y:S01]  /*0890*/  LDCU UR10, c[0x0][0x618] ;  /* 0x0000c300ff0a77ac */ /* 0x000f620008000800 */
[----:B------:R-:W-:Y:S01]  /*08a0*/  UMOV UR9, 0x400 ;  /* 0x0000040000097882 */ /* 0x000fe20000000000 */
[----:B------:R-:W-:Y:S02]  /*08b0*/  UIADD3 UR50, UPT, UPT, -UR51, URZ, URZ ;  /* 0x000000ff33327290 */ /* 0x000fe4000fffe1ff */
[----:B--2---:R-:W-:Y:S01]  /*08c0*/  USHF.R.U32.HI UR52, URZ, UR4, UR52 ;  /* 0x00000004ff347299 */ /* 0x004fe20008011634 */
[----:B------:R-:W2:Y:S01]  /*08d0*/  LDCU UR13, c[0x0][0x370] ;  /* 0x00006e00ff0d77ac */ /* 0x000ea20008000800 */
[----:B---3--:R-:W-:-:S02]  /*08e0*/  UIADD3 UR14, UP0, UPT, UR6, 0x200, URZ ;  /* 0x00000200060e7890 */ /* 0x008fc4000ff1e0ff */
[----:B------:R-:W-:Y:S02]  /*08f0*/  UIADD3 UR4, UPT, UPT, -UR52, URZ, URZ ;  /* 0x000000ff34047290 */ /* 0x000fe4000fffe1ff */
[----:B-1----:R-:W-:Y:S02]  /*0900*/  ULEA UR6, UR8, UR9, 0x18 ;  /* 0x0000000908067291 */ /* 0x002fe4000f8ec0ff */
[----:B----4-:R-:W-:Y:S01]  /*0910*/  UIMAD UR50, UR50, UR5, UR75 ;  /* 0x00000005323272a4 */ /* 0x010fe2000f8e024b */
[----:B------:R-:W1:Y:S01]  /*0920*/  LDCU UR21, c[0x0][0x624] ;  /* 0x0000c480ff1577ac */ /* 0x000e620008000800 */
[----:B------:R-:W3:Y:S01]  /*0930*/  LDCU UR37, c[0x0][0x610] ;  /* 0x0000c200ff2577ac */ /* 0x000ee20008000800 */
[----:B------:R-:W4:Y:S01]  /*0940*/  LDCU UR29, c[0x0][0x60c] ;  /* 0x0000c180ff1d77ac */ /* 0x000f220008000800 */
[----:B------:R-:W1:Y:S01]  /*0950*/  LDCU.64 UR30, c[0x0][0x618] ;  /* 0x0000c300ff1e77ac */ /* 0x000e620008000a00 */
[----:B------:R-:W-:Y:S02]  /*0960*/  UIADD3.X UR15, UPT, UPT, URZ, UR7, URZ, UP0, !UPT ;  /* 0x00000007ff0f7290 */ /* 0x000fe400087fe4ff */
[----:B-----5:R-:W-:-:S02]  /*0970*/  UIMAD UR51, UR4, UR10, UR51 ;  /* 0x0000000a043372a4 */ /* 0x020fc4000f8e0233 */
[----:B------:R-:W-:Y:S02]  /*0980*/  UIADD3 UR48, UPT, UPT, UR6, 0xc00, URZ ;  /* 0x00000c0006307890 */ /* 0x000fe4000fffe0ff */
[----:B------:R-:W-:Y:S02]  /*0990*/  UIADD3 UR40, UPT, UPT, UR6, 0x1c00, URZ ;  /* 0x00001c0006287890 */ /* 0x000fe4000fffe0ff */
[----:B------:R-:W-:Y:S02]  /*09a0*/  UIADD3 UR32, UPT, UPT, UR6, 0x2c00, URZ ;  /* 0x00002c0006207890 */ /* 0x000fe4000fffe0ff */
[----:B------:R-:W-:Y:S02]  /*09b0*/  UIADD3 UR24, UPT, UPT, UR6, 0x3c00, URZ ;  /* 0x00003c0006187890 */ /* 0x000fe4000fffe0ff */
[----:B------:R-:W-:Y:S02]  /*09c0*/  UIADD3 UR16, UPT, UPT, UR6, 0x4c00, URZ ;  /* 0x00004c0006107890 */ /* 0x000fe4000fffe0ff */
[----:B------:R-:W-:Y:S01]  /*09d0*/  UIADD3 UR8, UPT, UPT, UR6, 0x5c00, URZ ;  /* 0x00005c0006087890 */ /* 0x000fe2000fffe0ff */
[----:B------:R-:W-:Y:S01]  /*09e0*/  UMOV UR5, UR75 ;  /* 0x0000004b00057c82 */ /* 0x000fe20008000000 */
[----:B------:R-:W-:Y:S01]  /*09f0*/  UMOV UR38, URZ ;  /* 0x000000ff00267c82 */ /* 0x000fe20008000000 */
[----:B------:R-:W-:Y:S01]  /*0a00*/  UMOV UR39, URZ ;  /* 0x000000ff00277c82 */ /* 0x000fe20008000000 */
[----:B------:R-:W-:Y:S01]  /*0a10*/  UMOV UR49, URZ ;  /* 0x000000ff00317c82 */ /* 0x000fe20008000000 */
[----:B------:R-:W-:Y:S01]  /*0a20*/  UMOV UR41, 0x20 ;  /* 0x0000002000297882 */ /* 0x000fe20000000000 */
[----:B-1234-:R-:W-:-:S06]  /*0a30*/  UMOV UR33, 0x40 ;  /* 0x0000004000217882 */ /* 0x01efcc0000000000 */
.L_x_5:
[----:B------:R-:W-:Y:S01]  /*0a40*/  SHF.L.U32 R5, R6, 0x1f, RZ ;  /* 0x0000001f06057819 */ /* 0x000fe200000006ff */
[----:B------:R-:W-:Y:S01]  /*0a50*/  USHF.L.U32 UR50, UR50, 0x8, URZ ;  /* 0x0000000832327899 */ /* 0x000fe200080006ff */
[----:B------:R-:W-:Y:S02]  /*0a60*/  UMOV UR43, UR51 ;  /* 0x00000033002b7c82 */ /* 0x000fe40008000000 */
[----:B-1----:R-:W1:Y:S01]  /*0a70*/  SYNCS.PHASECHK.TRANS64.TRYWAIT P0, [UR6+0x180], R5 ;  /* 0x00018005ff0075a7 */ /* 0x002e620008001106 */
[----:B------:R-:W-:Y:S01]  /*0a80*/  UMOV UR44, UR52 ;  /* 0x00000034002c7c82 */ /* 0x000fe20008000000 */
[----:B------:R-:W-:Y:S01]  /*0a90*/  UMOV UR35, UR51 ;  /* 0x0000003300237c82 */ /* 0x000fe20008000000 */
[----:B------:R-:W-:Y:S01]  /*0aa0*/  UMOV UR36, UR52 ;  /* 0x0000003400247c82 */ /* 0x000fe20008000000 */
[----:B------:R-:W-:Y:S01]  /*0ab0*/  UMOV UR42, UR50 ;  /* 0x00000032002a7c82 */ /* 0x000fe20008000000 */
[----:B------:R-:W-:Y:S01]  /*0ac0*/  UMOV UR34, UR50 ;  /* 0x0000003200227c82 */ /* 0x000fe20008000000 */
[----:B-1----:R-:W-:Y:S05]  /*0ad0*/  @!P0 BRA `(.L_x_3) ;  /* 0x000000b000148947 */ /* 0x002fea0003800000 */
.L_x_68:
[----:B------:R2:W-:Y:S01]  /*0ae0*/  UTMASTG.4D [UR48], [UR14], desc[URZ] ;  /* 0x0000ff300e0073b5 */ /* 0x0005e20008019000 */
[----:B------:R2:W-:Y:S01]  /*0af0*/  UTMASTG.4D [UR40], [UR14], desc[URZ] ;  /* 0x0000ff280e0073b5 */ /* 0x0005e20008019000 */
[----:B------:R2:W-:Y:S01]  /*0b00*/  UTMASTG.4D [UR32], [UR14], desc[URZ] ;  /* 0x0000ff200e0073b5 */ /* 0x0005e20008019000 */
[----:B------:R0:W-:Y:S01]  /*0b10*/  UTMACMDFLUSH ;  /* 0x00000000000079b7 */ /* 0x0001e20000000000 */
[----:B------:R-:W3:Y:S02]  /*0b20*/  SYNCS.PHASECHK.TRANS64.TRYWAIT P0, [UR6+0x188], R5 ;  /* 0x00018805ff0075a7 */ /* 0x000ee40008001106 */
[----:B--23--:R-:W-:Y:S05]  /*0b30*/  @!P0 BRA `(.L_x_4) ;  /* 0x000000b0001c8947 */ /* 0x00cfea0003800000 */
.L_x_70:
[----:B------:R-:W2:Y:S01]  /*0b40*/  LDCU.U8 UR34, c[0x0][0x614] ;  /* 0x0000c280ff2277ac */ /* 0x000ea20008000000 */
[----:B------:R-:W-:Y:S01]  /*0b50*/  LOP3.LUT R6, R6, 0x1, RZ, 0x3c, !PT ;  /* 0x0000000106067812 */ /* 0x000fe200078e3cff */
[----:B------:R-:W-:Y:S02]  /*0b60*/  UIADD3 UR5, UPT, UPT, UR13, UR5, URZ ;  /* 0x000000050d057290 */ /* 0x000fe4000fffe0ff */
[----:B------:R-:W-:Y:S02]  /*0b70*/  UIADD3 UR26, UPT, UPT, UR50, 0x80, URZ ;  /* 0x00000080321a7890 */ /* 0x000fe4000fffe0ff */
[----:B------:R-:W-:Y:S01]  /*0b80*/  UIMAD.WIDE.U32 UR22, UR5, UR37, URZ ;  /* 0x00000025051672a5 */ /* 0x000fe2000f8e00ff */
[----:B------:R-:W3:Y:S01]  /*0b90*/  LDCU.U8 UR7, c[0x0][0x615] ;  /* 0x0000c2a0ff0777ac */ /* 0x000ee20008000000 */
[----:B------:R-:W-:-:S05]  /*0ba0*/  UMOV UR27, UR51 ;  /* 0x00000033001b7c82 */ /* 0x000fca0008000000 */
[----:B------:R-:W-:Y:S01]  /*0bb0*/  UMOV UR4, UR23 ;  /* 0x0000001700047c82 */ /* 0x000fe20008000000 */
[----:B------:R-:W-:Y:S01]  /*0bc0*/  UMOV UR19, UR51 ;  /* 0x0000003300137c82 */ /* 0x000fe20008000000 */
[----:B------:R-:W-:Y:S01]  /*0bd0*/  UMOV UR11, UR51 ;  /* 0x00000033000b7c82 */ /* 0x000fe20008000000 */
[----:B------:R-:W-:Y:S01]  /*0be0*/  UIADD3 UR51, UPT, UPT, UR5, -UR4, URZ ;  /* 0x8000000405337290 */ /* 0x000fe2000fffe0ff */
[----:B------:R-:W-:Y:S01]  /*0bf0*/  UMOV UR25, UR49 ;  /* 0x0000003100197c82 */ /* 0x000fe20008000000 */
[----:B------:R-:W-:Y:S01]  /*0c00*/  UMOV UR28, UR52 ;  /* 0x00000034001c7c82 */ /* 0x000fe20008000000 */
[----:B------:R-:W-:Y:S01]  /*0c10*/  UMOV UR17, 0x20 ;  /* 0x0000002000117882 */ /* 0x000fe20000000000 */
[----:B------:R-:W-:Y:S01]  /*0c20*/  UMOV UR20, UR52 ;  /* 0x0000003400147c82 */ /* 0x000fe20008000000 */
[----:B------:R-:W-:Y:S01]  /*0c30*/  UMOV UR18, UR26 ;  /* 0x0000001a00127c82 */ /* 0x000fe20008000000 */
[----:B------:R-:W-:Y:S01]  /*0c40*/  UMOV UR9, 0x40 ;  /* 0x0000004000097882 */ /* 0x000fe20000000000 */
[----:B------:R-:W-:Y:S01]  /*0c50*/  UMOV UR12, UR52 ;  /* 0x00000034000c7c82 */ /* 0x000fe20008000000 */
[----:B------:R-:W-:Y:S01]  /*0c60*/  UTMASTG.4D [UR24], [UR14], desc[UR38] ;  /* 0x000026180e0073b5 */ /* 0x000fe20008019000 */
[----:B------:R-:W-:Y:S01]  /*0c70*/  UMOV UR10, UR26 ;  /* 0x0000001a000a7c82 */ /* 0x000fe20008000000 */
[----:B--2---:R-:W-:Y:S01]  /*0c80*/  USHF.R.U32.HI UR51, URZ, UR34, UR51 ;  /* 0x00000022ff337299 */ /* 0x004fe20008011633 */
[----:B------:R-:W2:Y:S01]  /*0c90*/  LDCU.U8 UR34, c[0x0][0x620] ;  /* 0x0000c400ff2277ac */ /* 0x000ea20008000000 */
[----:B------:R-:W-:Y:S02]  /*0ca0*/  UTMASTG.4D [UR16], [UR14], desc[UR38] ;  /* 0x000026100e0073b5 */ /* 0x000fe40008019000 */
[----:B------:R-:W-:-:S02]  /*0cb0*/  UIADD3 UR51, UPT, UPT, UR4, UR51, URZ ;  /* 0x0000003304337290 */ /* 0x000fc4000fffe0ff */
[----:B------:R-:W-:Y:S02]  /*0cc0*/  UISETP.GE.AND UP0, UPT, UR5, UR21, UPT ;  /* 0x000000150500728c */ /* 0x000fe4000bf06270 */
[----:B---3--:R-:W-:Y:S01]  /*0cd0*/  USHF.R.U32.HI UR51, URZ, UR7, UR51 ;  /* 0x00000007ff337299 */ /* 0x008fe20008011633 */
[----:B------:R3:W-:Y:S01]  /*0ce0*/  UTMASTG.4D [UR8], [UR14], desc[UR38] ;  /* 0x000026080e0073b5 */ /* 0x0007e20008019000 */
[----:B------:R0:W-:Y:S01]  /*0cf0*/  UTMACMDFLUSH ;  /* 0x00000000000079b7 */ /* 0x0001e20000000000 */
[----:B------:R-:W-:-:S04]  /*0d00*/  DEPBAR.LE SB0, 0x1 ;  /* 0x000080400000791a */ /* 0x000fc80000000000 */
[----:B------:R4:W-:Y:S01]  /*0d10*/  SYNCS.ARRIVE.TRANS64.ART0 RZ, [UR6+0x190], R4 ;  /* 0x00019004ffff79a7 */ /* 0x0009e20008500006 */
[----:B------:R-:W-:-:S04]  /*0d20*/  DEPBAR.LE SB0, 0x0 ;  /* 0x000080000000791a */ /* 0x000fc80000000000 */
[----:B---3--:R-:W-:Y:S01]  /*0d30*/  UIMAD.WIDE.U32 UR10, UR51, UR31, URZ ;  /* 0x0000001f330a72a5 */ /* 0x008fe2000f8e00ff */
[----:B------:R4:W-:Y:S06]  /*0d40*/  SYNCS.ARRIVE.TRANS64.ART0 RZ, [UR6+0x198], R4 ;  /* 0x00019804ffff79a7 */ /* 0x0009ec0008500006 */
[----:B------:R-:W-:Y:S02]  /*0d50*/  UMOV UR4, UR11 ;  /* 0x0000000b00047c82 */ /* 0x000fe40008000000 */
[----:B------:R-:W-:-:S04]  /*0d60*/  UIADD3 UR7, UPT, UPT, UR51, -UR4, URZ ;  /* 0x8000000433077290 */ /* 0x000fc8000fffe0ff */
[----:B--2---:R-:W-:Y:S01]  /*0d70*/  USHF.R.U32.HI UR7, URZ, UR34, UR7 ;  /* 0x00000022ff077299 */ /* 0x004fe20008011607 */
[----:B------:R-:W2:Y:S03]  /*0d80*/  LDCU.U8 UR34, c[0x0][0x621] ;  /* 0x0000c420ff2277ac */ /* 0x000ea60008000000 */
[----:B------:R-:W-:-:S04]  /*0d90*/  UIADD3 UR4, UPT, UPT, UR4, UR7, URZ ;  /* 0x0000000704047290 */ /* 0x000fc8000fffe0ff */
[----:B--2---:R-:W-:Y:S02]  /*0da0*/  USHF.R.U32.HI UR52, URZ, UR34, UR4 ;  /* 0x00000022ff347299 */ /* 0x004fe40008011604 */
[----:B------:R-:W-:Y:S02]  /*0db0*/  UIADD3 UR4, UPT, UPT, -UR51, URZ, URZ ;  /* 0x000000ff33047290 */ /* 0x000fe4000fffe1ff */
[----:B------:R-:W-:Y:S02]  /*0dc0*/  UIADD3 UR7, UPT, UPT, -UR52, URZ, URZ ;  /* 0x000000ff34077290 */ /* 0x000fe4000fffe1ff */
[----:B------:R-:W-:Y:S02]  /*0dd0*/  UIMAD UR50, UR29, UR4, UR5 ;  /* 0x000000041d3272a4 */ /* 0x000fe4000f8e0205 */
[----:B------:R-:W-:Y:S01]  /*0de0*/  UIMAD UR51, UR30, UR7, UR51 ;  /* 0x000000071e3372a4 */ /* 0x000fe2000f8e0233 */
[----:B----4-:R-:W-:Y:S11]  /*0df0*/  BRA.U !UP0, `(.L_x_5) ;  /* 0xfffffffd08107547 */ /* 0x010ff6000b83ffff */
[----:B------:R-:W-:Y:S05]  /*0e00*/  BRA `(.L_x_2) ;  /* 0x0000003400d07947 */ /* 0x000fea0003800000 */
.L_x_139:
[----:B------:R-:W-:-:S08]  /*0e10*/  NOP ;  /* 0x0000000000007918 */ /* 0x000fd00000000000 */
[----:B------:R-:W1:-:S00]  /*0e20*/  USETMAXREG.DEALLOC.CTAPOOL 0x30 ;  /* 0x00000030000079c8 */ /* 0x000e4000080e0500 */
[----:B------:R-:W2:Y:S01]  /*0e30*/  S2UR UR10, SR_CgaCtaId ;  /* 0x00000000000a79c3 */ /* 0x000ea20000008800 */
[----:B------:R-:W-:Y:S01]  /*0e40*/  NOP ;  /* 0x0000000000007918 */ /* 0x000fe20000000000 */
[----:B------:R-:W-:Y:S02]  /*0e50*/  UMOV UR4, 0x40 ;  /* 0x0000004000047882 */ /* 0x000fe40000000000 */
[----:B--2---:R-:W-:-:S09]  /*0e60*/  ULEA UR4, UR10, UR4, 0x18 ;  /* 0x000000040a047291 */ /* 0x004fd2000f8ec0ff */
[----:B-1----:R-:W1:Y:S01]  /*0e70*/  LDS.U8 R3, [UR4] ;  /* 0x00000004ff037984 */ /* 0x002e620008000000 */
[----:B------:R-:W-:Y:S02]  /*0e80*/  UMOV UR4, 0x400 ;  /* 0x0000040000047882 */ /* 0x000fe40000000000 */
[----:B------:R-:W-:Y:S01]  /*0e90*/  ULEA UR8, UR10, UR4, 0x18 ;  /* 0x000000040a087291 */ /* 0x000fe2000f8ec0ff */
[----:B-1----:R-:W-:-:S13]  /*0ea0*/  ISETP.NE.AND P0, PT, R3, RZ, PT ;  /* 0x000000ff0300720c */ /* 0x002fda0003f05270 */
[----:B------:R-:W-:Y:S05]  /*0eb0*/  @P0 BRA `(.L_x_6) ;  /* 0x00000000007c0947 */ /* 0x000fea0003800000 */
[----:B------:R-:W-:-:S13]  /*0ec0*/  ELECT P0, URZ, PT ;  /* 0x0000000000ff782f */ /* 0x000fda0003800000 */
[----:B------:R-:W-:Y:S05]  /*0ed0*/  @!P0 BRA `(.L_x_7) ;  /* 0x0000000000848947 */ /* 0x000fea0003800000 */
[----:B------:R-:W-:Y:S01]  /*0ee0*/  UMOV UR4, 0x10 ;  /* 0x0000001000047882 */ /* 0x000fe20000000000 */
[----:B------:R-:W-:-:S04]  /*0ef0*/  IMAD.MOV.U32 R4, RZ, RZ, 0xffff ;  /* 0x0000ffffff047424 */ /* 0x000fc800078e00ff */
[----:B------:R-:W-:Y:S04]  /*0f00*/  DEPBAR.LE SB1, 0x36 ;  /* 0x00009d800000791a */ /* 0x000fe80000000000 */
[----:B------:R-:W1:Y:S02]  /*0f10*/  UTCATOMSWS.FIND_AND_SET.ALIGN UP0, UR4, UR4 ;  /* 0x00000004000475e3 */ /* 0x000e640008000800 */
[----:B-1----:R-:W-:Y:S01]  /*0f20*/  PLOP3.LUT P0, PT, PT, PT, UP0, 0x80, 0x8 ;  /* 0x000000000008781c */ /* 0x002fe20003f0f008 */
[----:B------:R-:W-:-:S03]  /*0f30*/  IMAD.U32 R5, RZ, RZ, UR4 ;  /* 0x00000004ff057e24 */ /* 0x000fc6000f8e00ff */
[----:B------:R-:W-:-:S04]  /*0f40*/  SEL R3, RZ, 0xffffffff, !P0 ;  /* 0xffffffffff037807 */ /* 0x000fc80004000000 */
[----:B------:R-:W-:Y:S01]  /*0f50*/  ISETP.NE.AND P0, PT, R3, RZ, PT ;  /* 0x000000ff0300720c */ /* 0x000fe20003f05270 */
[----:B------:R-:W-:-:S12]  /*0f60*/  IMAD.MOV.U32 R3, RZ, RZ, 0x1 ;  /* 0x00000001ff037424 */ /* 0x000fd800078e00ff */
[----:B------:R-:W-:Y:S05]  /*0f70*/  @P0 BRA `(.L_x_8) ;  /* 0x0000000000240947 */ /* 0x000fea0003800000 */
.L_x_9:
[----:B------:R-:W-:Y:S05]  /*0f80*/  NANOSLEEP 0x64 ;  /* 0x000000640000795d */ /* 0x000fea0003800000 */
[----:B------:R-:W-:-:S05]  /*0f90*/  UMOV UR4, 0x10 ;  /* 0x0000001000047882 */ /* 0x000fca0000000000 */
[----:B------:R-:W-:Y:S04]  /*0fa0*/  DEPBAR.LE SB1, 0x36 ;  /* 0x00009d800000791a */ /* 0x000fe80000000000 */
[----:B------:R-:W1:Y:S02]  /*0fb0*/  UTCATOMSWS.FIND_AND_SET.ALIGN UP0, UR4, UR4 ;  /* 0x00000004000475e3 */ /* 0x000e640008000800 */
[----:B-1----:R-:W-:-:S04]  /*0fc0*/  PLOP3.LUT P0, PT, PT, PT, UP0, 0x80, 0x8 ;  /* 0x000000000008781c */ /* 0x002fc80003f0f008 */
[----:B------:R-:W-:-:S04]  /*0fd0*/  SEL R5, RZ, 0xffffffff, !P0 ;  /* 0xffffffffff057807 */ /* 0x000fc80004000000 */
[----:B------:R-:W-:Y:S01]  /*0fe0*/  ISETP.NE.AND P0, PT, R5, RZ, PT ;  /* 0x000000ff0500720c */ /* 0x000fe20003f05270 */
[----:B------:R-:W-:-:S12]  /*0ff0*/  IMAD.U32 R5, RZ, RZ, UR4 ;  /* 0x00000004ff057e24 */ /* 0x000fd8000f8e00ff */
[----:B------:R-:W-:Y:S05]  /*1000*/  @!P0 BRA `(.L_x_9) ;  /* 0xfffffffc00dc8947 */ /* 0x000fea000383ffff */
.L_x_8:
[C---:B------:R-:W-:Y:S01]  /*1010*/  VIADD R6, R5.reuse, 0x10 ;  /* 0x0000001005067836 */ /* 0x040fe20000000000 */
[----:B------:R-:W-:Y:S01]  /*1020*/  UMOV UR4, 0x50 ;  /* 0x0000005000047882 */ /* 0x000fe20000000000 */
[----:B------:R-:W-:Y:S01]  /*1030*/  SHF.L.U32 R4, R4, R5, RZ ;  /* 0x0000000504047219 */ /* 0x000fe200000006ff */
[----:B------:R-:W-:Y:S01]  /*1040*/  ULEA UR4, UR10, UR4, 0x18 ;  /* 0x000000040a047291 */ /* 0x000fe2000f8ec0ff */
[----:B------:R-:W-:Y:S01]  /*1050*/  IMAD.SHL.U32 R5, R5, 0x20, RZ ;  /* 0x0000002005057824 */ /* 0x000fe200078e00ff */
[----:B------:R-:W-:-:S04]  /*1060*/  SHF.L.U32 R3, R3, R6, RZ ;  /* 0x0000000603037219 */ /* 0x000fc800000006ff */
[----:B------:R-:W-:-:S05]  /*1070*/  LOP3.LUT R3, R3, R4, RZ, 0xfc, !PT ;  /* 0x0000000403037212 */ /* 0x000fca00078efcff */
[----:B------:R1:W-:Y:S04]  /*1080*/  ATOMS.OR RZ, [UR4], R3 ;  /* 0x00000003ffff798c */ /* 0x0003e8000b000004 */
[----:B------:R1:W-:Y:S01]  /*1090*/  STS [UR8+0x1c8], R5 ;  /* 0x0001c805ff007988 */ /* 0x0003e20008000808 */
[----:B------:R-:W-:Y:S05]  /*10a0*/  BRA `(.L_x_7) ;  /* 0x0000000000107947 */ /* 0x000fea0003800000 */
.L_x_6:
[----:B------:R-:W-:Y:S02]  /*10b0*/  MOV R3, 0xffffffff ;  /* 0xffffffff00037802 */ /* 0x000fe40000000f00 */
[----:B------:R-:W-:-:S03]  /*10c0*/  MOV R4, 0x10f0 ;  /* 0x000010f000047802 */ /* 0x000fc60000000f00 */
[----:B------:R1:W-:Y:S04]  /*10d0*/  STS [UR8+0x1c8], R3 ;  /* 0x0001c803ff007988 */ /* 0x0003e80008000808 */
[----:B-1----:R-:W-:Y:S05]  /*10e0*/  CALL.REL.NOINC `($__internal_1_$__cuda_sm10x_tcgen05_guardrail_trap_phase_invalid_during_alloc) ;  /* 0x000000b800f47944 */ /* 0x002fea0003c00000 */
.L_x_7:
[----:B------:R-:W-:Y:S05]  /*10f0*/  WARPSYNC.ALL ;  /* 0x0000000000007948 */ /* 0x000fea0003800000 */
[----:B------:R-:W-:Y:S01]  /*1100*/  NOP ;  /* 0x0000000000007918 */ /* 0x000fe20000000000 */
[----:B------:R-:W2:Y:S08]  /*1110*/  S2UR UR4, SR_CgaCtaId ;  /* 0x00000000000479c3 */ /* 0x000eb00000008800 */
[----:B------:R-:W-:Y:S06]  /*1120*/  BAR.SYNC.DEFER_BLOCKING 0x2, 0x1a0 ;  /* 0x0086800000007b1d */ /* 0x000fec0000010000 */
[----:B------:R-:W-:Y:S01]  /*1130*/  UMOV UR5, 0x400 ;  /* 0x0000040000057882 */ /* 0x000fe20000000000 */
[----:B------:R-:W3:Y:S01]  /*1140*/  LDCU UR9, c[0x0][0x38c] ;  /* 0x00007180ff0977ac */ /* 0x000ee20008000800 */
[----:B------:R-:W4:Y:S01]  /*1150*/  LDCU UR11, c[0x0][0x624] ;  /* 0x0000c480ff0b77ac */ /* 0x000f220008000800 */
[----:B--2---:R-:W-:-:S02]  /*1160*/  ULEA UR4, UR4, UR5, 0x18 ;  /* 0x0000000504047291 */ /* 0x004fc4000f8ec0ff */
[----:B---3--:R-:W-:Y:S02]  /*1170*/  UIADD3 UR7, UPT, UPT, UR9, -0x1, URZ ;  /* 0xffffffff09077890 */ /* 0x008fe4000fffe0ff */
[----:B------:R-:W-:Y:S02]  /*1180*/  UIADD3 UR5, UPT, UPT, UR4, 0x9c00, URZ ;  /* 0x00009c0004057890 */ /* 0x000fe4000fffe0ff */
[----:B------:R-:W-:Y:S02]  /*1190*/  USHF.R.S32.HI UR6, URZ, 0x1f, UR7 ;  /* 0x0000001fff067899 */ /* 0x000fe40008011407 */
[----:B------:R-:W-:Y:S01]  /*11a0*/  USHF.R.U32.HI UR5, URZ, 0x4, UR5 ;  /* 0x00000004ff057899 */ /* 0x000fe20008011605 */
[----:B------:R-:W2:Y:S01]  /*11b0*/  LDS R4, [UR4+0x1c8] ;  /* 0x0001c804ff047984 */ /* 0x000ea20008000800 */
[----:B------:R-:W-:Y:S02]  /*11c0*/  UISETP.GT.AND UP0, UPT, UR9, URZ, UPT ;  /* 0x000000ff0900728c */ /* 0x000fe4000bf04270 */
[----:B------:R-:W-:-:S02]  /*11d0*/  ULOP3.LUT UR5, UR5, 0x3fc0, URZ, 0xc0, !UPT ;  /* 0x00003fc005057892 */ /* 0x000fc4000f8ec0ff */
[----:B------:R-:W-:Y:S02]  /*11e0*/  ULEA.HI UR6, UR6, UR7, URZ, 0x7 ;  /* 0x0000000706067291 */ /* 0x000fe4000f8f38ff */
[----:B------:R-:W-:Y:S02]  /*11f0*/  ULOP3.LUT UR5, UR5, 0x10000, URZ, 0xfc, !UPT ;  /* 0x0001000005057892 */ /* 0x000fe4000f8efcff */
[----:B------:R-:W-:-:S04]  /*1200*/  USHF.R.S32.HI UR40, URZ, 0x7, UR6 ;  /* 0x00000007ff287899 */ /* 0x000fc80008011406 */
[----:B-1----:R-:W-:Y:S01]  /*1210*/  IMAD.U32 R3, RZ, RZ, UR5 ;  /* 0x00000005ff037e24 */ /* 0x002fe2000f8e00ff */
[----:B------:R-:W-:-:S04]  /*1220*/  UIADD3 UR5, UPT, UPT, -UR9, URZ, URZ ;  /* 0x000000ff09057290 */ /* 0x000fc8000fffe1ff */
[----:B------:R-:W-:Y:S01]  /*1230*/  USHF.R.S32.HI UR5, URZ, 0x1f, UR5 ;  /* 0x0000001fff057899 */ /* 0x000fe20008011405 */
[----:B------:R-:W1:Y:S03]  /*1240*/  SHFL.IDX PT, R3, R3, RZ, 0x1f ;  /* 0x00001fff03037589 */ /* 0x000e6600000e0000 */
[----:B------:R-:W-:-:S04]  /*1250*/  ULEA.HI UR5, UR5, -UR9, URZ, 0x7 ;  /* 0x8000000905057291 */ /* 0x000fc8000f8f38ff */
[----:B------:R-:W-:-:S04]  /*1260*/  USHF.R.S32.HI UR5, URZ, 0x7, UR5 ;  /* 0x00000007ff057899 */ /* 0x000fc80008011405 */
[----:B------:R-:W-:Y:S02]  /*1270*/  @!UP0 ULOP3.LUT UR40, URZ, UR5, URZ, 0x33, !UPT ;  /* 0x00000005ff288292 */ /* 0x000fe4000f8e33ff */
[----:B----4-:R-:W-:Y:S01]  /*1280*/  UISETP.GE.AND UP0, UPT, UR75, UR11, UPT ;  /* 0x0000000b4b00728c */ /* 0x010fe2000bf06270 */
[----:B--2---:R-:W-:Y:S02]  /*1290*/  R2UR UR6, R4 ;  /* 0x00000000040672ca */ /* 0x004fe400000e0000 */
[----:B-1----:R-:W-:-:S11]  /*12a0*/  R2UR UR34, R3 ;  /* 0x00000000032272ca */ /* 0x002fd600000e0000 */
[----:B------:R-:W-:Y:S01]  /*12b0*/  IMAD.U32 R11, RZ, RZ, UR6 ;  /* 0x00000006ff0b7e24 */ /* 0x000fe2000f8e00ff */
[----:B------:R-:W-:Y:S06]  /*12c0*/  BRA.U UP0, `(.L_x_10) ;  /* 0x0000001500847547 */ /* 0x000fec000b800000 */
[----:B------:R-:W-:Y:S02]  /*12d0*/  UIADD3 UR6, UPT, UPT, UR4, 0x100, URZ ;  /* 0x0000010004067890 */ /* 0x000fe4000fffe0ff */
[----:B------:R-:W-:Y:S02]  /*12e0*/  UIADD3 UR5, UPT, UPT, UR4, 0x108, URZ ;  /* 0x0000010804057890 */ /* 0x000fe4000fffe0ff */
[----:B------:R-:W-:Y:S02]  /*12f0*/  UIADD3 UR32, UPT, UPT, UR34, 0x100, URZ ;  /* 0x0000010022207890 */ /* 0x000fe4000fffe0ff */
[----:B------:R-:W-:Y:S01]  /*1300*/  MOV R3, UR6 ;  /* 0x0000000600037c02 */ /* 0x000fe20008000f00 */
[----:B------:R-:W-:Y:S01]  /*1310*/  UIADD3 UR30, UPT, UPT, UR34, 0x200, URZ ;  /* 0x00000200221e7890 */ /* 0x000fe2000fffe0ff */
[----:B------:R-:W-:Y:S01]  /*1320*/  MOV R3, UR5 ;  /* 0x0000000500037c02 */ /* 0x000fe20008000f00 */
[----:B------:R-:W-:Y:S01]  /*1330*/  UIADD3 UR5, UPT, UPT, UR4, 0x10, URZ ;  /* 0x0000001004057890 */ /* 0x000fe2000fffe0ff */
[----:B------:R-:W1:Y:S05]  /*1340*/  LDCU UR73, c[0x0][0x370] ;  /* 0x00006e00ff4977ac */ /* 0x000e6a0008000800 */
[----:B------:R-:W-:Y:S01]  /*1350*/  MOV R3, UR5 ;  /* 0x0000000500037c02 */ /* 0x000fe20008000f00 */
[----:B------:R-:W-:Y:S01]  /*1360*/  UMOV UR18, URZ ;  /* 0x000000ff00127c82 */ /* 0x000fe20008000000 */
[----:B------:R-:W-:Y:S01]  /*1370*/  UMOV UR72, UR75 ;  /* 0x0000004b00487c82 */ /* 0x000fe20008000000 */
[----:B------:R-:W-:Y:S01]  /*1380*/  UMOV UR16, URZ ;  /* 0x000000ff00107c82 */ /* 0x000fe20008000000 */
[----:B------:R-:W-:Y:S01]  /*1390*/  UMOV UR38, URZ ;  /* 0x000000ff00267c82 */ /* 0x000fe20008000000 */
[----:B------:R-:W-:Y:S01]  /*13a0*/  UMOV UR43, URZ ;  /* 0x000000ff002b7c82 */ /* 0x000fe20008000000 */
[----:B------:R-:W-:Y:S01]  /*13b0*/  UIADD3 UR39, UPT, UPT, UR4, 0x20, URZ ;  /* 0x0000002004277890 */ /* 0x000fe2000fffe0ff */
[----:B------:R-:W-:Y:S01]  /*13c0*/  UMOV UR70, 0x0 ;  /* 0x0000000000467882 */ /* 0x000fe20000000000 */
        /* <DEDUP_REMOVED lines=28> */
[----:B------:R-:W-:-:S02]  /*1590*/  UIADD3 UR41, UPT, UPT, UR4, 0x108, URZ ;  /* 0x0000010804297890 */ /* 0x000fc4000fffe0ff */
[----:B------:R-:W-:Y:S02]  /*15a0*/  UIADD3 UR77, UPT, UPT, UR4, 0x18, URZ ;  /* 0x00000018044d7890 */ /* 0x000fe4000fffe0ff */
[----:B------:R-:W-:Y:S01]  /*15b0*/  UIADD3 UR76, UPT, UPT, UR4, 0x140, URZ ;  /* 0x00000140044c7890 */ /* 0x000fe2000fffe0ff */
[----:B------:R-:W-:Y:S01]  /*15c0*/  UMOV UR35, 0xc0004010 ;  /* 0xc000401000237882 */ /* 0x000fe20000000000 */
[----:B------:R-:W-:Y:S01]  /*15d0*/  UIADD3 UR74, UPT, UPT, UR4, 0x148, URZ ;  /* 0x00000148044a7890 */ /* 0x000fe2000fffe0ff */
[----:B------:R-:W-:Y:S01]  /*15e0*/  UMOV UR33, 0xc0004010 ;  /* 0xc000401000217882 */ /* 0x000fe20000000000 */
[----:B-1----:R-:W-:-:S10]  /*15f0*/  UMOV UR31, 0xc0004010 ;  /* 0xc0004010001f7882 */ /* 0x002fd40000000000 */
.L_x_27:
[----:B------:R-:W-:-:S06]  /*1600*/  USHF.L.U32 UR5, UR43, 0x1f, URZ ;  /* 0x0000001f2b057899 */ /* 0x000fcc00080006ff */
[----:B------:R-:W-:-:S04]  /*1610*/  MOV R3, UR5 ;  /* 0x0000000500037c02 */ /* 0x000fc80008000f00 */
[----:B-1----:R-:W1:Y:S02]  /*1620*/  SYNCS.PHASECHK.TRANS64.TRYWAIT P0, [UR4], R3 ;  /* 0x00000003ff0075a7 */ /* 0x002e640008001104 */
[----:B-12---:R-:W-:Y:S05]  /*1630*/  @!P0 BRA `(.L_x_11) ;  /* 0x000000a4007c8947 */ /* 0x006fea0003800000 */
.L_x_72:
[----:B------:R-:W-:Y:S02]  /*1640*/  USHF.L.U32 UR6, UR18, 0x1f, URZ ;  /* 0x0000001f12067899 */ /* 0x000fe400080006ff */
[----:B------:R-:W-:-:S04]  /*1650*/  ULEA UR17, UR16, UR4, 0x3 ;  /* 0x0000000410117291 */ /* 0x000fc8000f8e18ff */
[----:B-1----:R-:W-:-:S05]  /*1660*/  MOV R3, UR6 ;  /* 0x0000000600037c02 */ /* 0x002fca0008000f00 */
[----:B------:R-:W1:Y:S02]  /*1670*/  SYNCS.PHASECHK.TRANS64.TRYWAIT P0, [UR17+0x20], R3 ;  /* 0x00002003ff0075a7 */ /* 0x000e640008001111 */
[----:B-1----:R-:W-:Y:S05]  /*1680*/  @!P0 BRA `(.L_x_12) ;  /* 0x000000a400888947 */ /* 0x002fea0003800000 */
.L_x_74:
[----:B------:R-:W-:Y:S01]  /*1690*/  UIMAD UR6, UR16, 0x3000, UR4 ;  /* 0x00003000100678a4 */ /* 0x000fe2000f8e0204 */
[----:B-1----:R-:W-:Y:S01]  /*16a0*/  IMAD.MOV.U32 R3, RZ, RZ, RZ ;  /* 0x000000ffff037224 */ /* 0x002fe200078e00ff */
[----:B------:R-:W-:Y:S02]  /*16b0*/  UIADD3 UR8, UPT, UPT, UR32, -0x300, URZ ;  /* 0xfffffd0020087890 */ /* 0x000fe4000fffe0ff */
[----:B------:R-:W-:Y:S02]  /*16c0*/  UIADD3 UR6, UPT, UPT, UR6, 0xcc00, URZ ;  /* 0x0000cc0006067890 */ /* 0x000fe4000fffe0ff */
[C---:B------:R-:W-:Y:S01]  /*16d0*/  R2UR UR12, R3.reuse ;  /* 0x00000000030c72ca */ /* 0x040fe200000e0000 */
[----:B------:R-:W-:Y:S01]  /*16e0*/  UMOV UR7, UR35 ;  /* 0x0000002300077c82 */ /* 0x000fe20008000000 */
[----:B------:R-:W-:Y:S01]  /*16f0*/  USHF.R.U32.HI UR6, URZ, 0x4, UR6 ;  /* 0x00000004ff067899 */ /* 0x000fe20008011606 */
[----:B------:R-:W-:Y:S01]  /*1700*/  R2UR UR19, R3 ;  /* 0x00000000031372ca */ /* 0x000fe200000e0000 */
[----:B------:R-:W-:Y:S01]  /*1710*/  UMOV UR20, 0x0 ;  /* 0x0000000000147882 */ /* 0x000fe20000000000 */
[----:B------:R-:W-:Y:S01]  /*1720*/  UMOV UR21, 0x8200010 ;  /* 0x0820001000157882 */ /* 0x000fe20000000000 */
[----:B------:R-:W-:-:S02]  /*1730*/  ULOP3.LUT UR10, UR6, 0x3fc0, URZ, 0xc0, !UPT ;  /* 0x00003fc0060a7892 */ /* 0x000fc4000f8ec0ff */
[----:B------:R-:W-:Y:S02]  /*1740*/  UIADD3 UR6, UPT, UPT, UR34, -0x300, URZ ;  /* 0xfffffd0022067890 */ /* 0x000fe4000fffe0ff */
[----:B------:R-:W-:Y:S01]  /*1750*/  ULOP3.LUT UR10, UR10, 0x10000, URZ, 0xfc, !UPT ;  /* 0x000100000a0a7892 */ /* 0x000fe2000f8efcff */
[----:B------:R-:W-:Y:S01]  /*1760*/  UMOV UR11, 0xc0004010 ;  /* 0xc0004010000b7882 */ /* 0x000fe20000000000 */
[----:B------:R-:W-:Y:S02]  /*1770*/  UMOV UR9, UR33 ;  /* 0x0000002100097c82 */ /* 0x000fe40008000000 */
[----:B------:R-:W-:Y:S01]  /*1780*/  UIADD3 UR14, UPT, UPT, UR10, 0x100, URZ ;  /* 0x000001000a0e7890 */ /* 0x000fe2000fffe0ff */
[----:B------:R-:W-:Y:S01]  /*1790*/  UMOV UR15, 0xc0004010 ;  /* 0xc0004010000f7882 */ /* 0x000fe20000000000 */
[----:B------:R-:W-:-:S03]  /*17a0*/  UIADD3 UR34, UPT, UPT, UR6, 0x300, URZ ;  /* 0x0000030006227890 */ /* 0x000fc6000fffe0ff */
[----:B------:R1:W-:Y:S01]  /*17b0*/  UTCQMMA gdesc[UR6], gdesc[UR10], tmem[UR12], tmem[UR20], idesc[UR21], !UPT ;  /* 0x00ff140a060075ea */ /* 0x0003e2000f80030c */
[----:B------:R-:W-:Y:S01]  /*17c0*/  UMOV UR35, UR7 ;  /* 0x0000000700237c82 */ /* 0x000fe20008000000 */
[----:B------:R-:W-:Y:S01]  /*17d0*/  UMOV UR22, 0x0 ;  /* 0x0000000000167882 */ /* 0x000fe20000000000 */
[----:B------:R-:W-:Y:S01]  /*17e0*/  UMOV UR23, 0x8200010 ;  /* 0x0820001000177882 */ /* 0x000fe20000000000 */
[----:B------:R2:W-:Y:S01]  /*17f0*/  UTCQMMA gdesc[UR8], gdesc[UR14], tmem[UR19], tmem[UR20], idesc[UR21], UPT ;  /* 0x00ff140e080075ea */ /* 0x0005e2000b800313 */
[----:B------:R-:W-:Y:S01]  /*1800*/  UMOV UR13, 0xc0004010 ;  /* 0xc0004010000d7882 */ /* 0x000fe20000000000 */
[----:B-1----:R-:W-:Y:S02]  /*1810*/  UIADD3 UR6, UPT, UPT, UR30, -0x300, URZ ;  /* 0xfffffd001e067890 */ /* 0x002fe4000fffe0ff */
[----:B------:R-:W-:Y:S01]  /*1820*/  UIADD3 UR12, UPT, UPT, UR10, 0x200, URZ ;  /* 0x000002000a0c7890 */ /* 0x000fe2000fffe0ff */
[----:B--2---:R-:W-:Y:S01]  /*1830*/  R2UR UR20, R3 ;  /* 0x00000000031472ca */ /* 0x004fe200000e0000 */
[----:B------:R-:W-:Y:S01]  /*1840*/  UIADD3 UR21, UPT, UPT, UR4, 0x100, URZ ;  /* 0x0000010004157890 */ /* 0x000fe2000fffe0ff */
[----:B------:R-:W-:Y:S01]  /*1850*/  IMAD.U32 R3, RZ, RZ, UR5 ;  /* 0x00000005ff037e24 */ /* 0x000fe2000f8e00ff */
[----:B------:R-:W-:-:S10]  /*1860*/  UMOV UR7, UR31 ;  /* 0x0000001f00077c82 */ /* 0x000fd40008000000 */
[----:B------:R1:W-:Y:S01]  /*1870*/  UTCQMMA gdesc[UR6], gdesc[UR12], tmem[UR20], tmem[UR22], idesc[UR23], UPT ;  /* 0x00ff160c060075ea */ /* 0x0003e2000b800314 */
[----:B------:R1:W-:Y:S01]  /*1880*/  UTCBAR [UR21], URZ ;  /* 0x000000ff150073e9 */ /* 0x0003e200080000ff */
[----:B------:R-:W2:Y:S02]  /*1890*/  SYNCS.PHASECHK.TRANS64.TRYWAIT P0, [UR4+0x8], R3 ;  /* 0x00000803ff0075a7 */ /* 0x000ea40008001104 */
[----:B-12---:R-:W-:Y:S05]  /*18a0*/  @!P0 BRA `(.L_x_13) ;  /* 0x000000a400208947 */ /* 0x006fea0003800000 */
.L_x_76:
[----:B-1----:R-:W-:Y:S01]  /*18b0*/  IMAD.MOV.U32 R3, RZ, RZ, 0x80 ;  /* 0x00000080ff037424 */ /* 0x002fe200078e00ff */
[----:B------:R-:W-:Y:S01]  /*18c0*/  UIADD3 UR32, UPT, UPT, UR8, 0x300, URZ ;  /* 0x0000030008207890 */ /* 0x000fe2000fffe0ff */
[----:B------:R-:W-:Y:S01]  /*18d0*/  UMOV UR20, 0x0 ;  /* 0x0000000000147882 */ /* 0x000fe20000000000 */
[----:B------:R-:W-:Y:S02]  /*18e0*/  UMOV UR21, 0x8200010 ;  /* 0x0820001000157882 */ /* 0x000fe40000000000 */
[C---:B------:R-:W-:Y:S01]  /*18f0*/  R2UR UR19, R3.reuse ;  /* 0x00000000031372ca */ /* 0x040fe200000e0000 */
[----:B------:R-:W-:Y:S01]  /*1900*/  UMOV UR33, UR9 ;  /* 0x0000000900217c82 */ /* 0x000fe20008000000 */
[C---:B------:R-:W-:Y:S01]  /*1910*/  R2UR UR5, R3.reuse ;  /* 0x00000000030572ca */ /* 0x040fe200000e0000 */
[----:B------:R-:W-:Y:S01]  /*1920*/  UIADD3 UR30, UPT, UPT, UR6, 0x300, URZ ;  /* 0x00000300061e7890 */ /* 0x000fe2000fffe0ff */
[----:B------:R-:W-:Y:S01]  /*1930*/  R2UR UR8, R3 ;  /* 0x00000000030872ca */ /* 0x000fe200000e0000 */
[----:B------:R-:W-:Y:S01]  /*1940*/  UMOV UR31, UR7 ;  /* 0x00000007001f7c82 */ /* 0x000fe20008000000 */
[----:B------:R-:W-:Y:S01]  /*1950*/  UIADD3 UR7, UPT, UPT, UR17, 0x90, URZ ;  /* 0x0000009011077890 */ /* 0x000fe2000fffe0ff */
[----:B------:R-:W-:Y:S01]  /*1960*/  UMOV UR22, 0x0 ;  /* 0x0000000000167882 */ /* 0x000fe20000000000 */
[----:B------:R-:W-:Y:S01]  /*1970*/  UMOV UR23, 0x8200010 ;  /* 0x0820001000177882 */ /* 0x000fe20000000000 */
[----:B------:R-:W-:-:S04]  /*1980*/  UIADD3 UR6, UPT, UPT, UR16, 0x1, URZ ;  /* 0x0000000110067890 */ /* 0x000fc8000fffe0ff */
[----:B------:R-:W-:Y:S01]  /*1990*/  UTCQMMA gdesc[UR34], gdesc[UR10], tmem[UR19], tmem[UR20], idesc[UR21], !UPT ;  /* 0x00ff140a220075ea */ /* 0x000fe2000f800313 */
[----:B------:R-:W-:Y:S01]  /*19a0*/  UISETP.NE.AND UP0, UPT, UR6, 0xe, UPT ;  /* 0x0000000e0600788c */ /* 0x000fe2000bf05270 */
[----:B------:R1:W-:Y:S02]  /*19b0*/  UTCQMMA gdesc[UR32], gdesc[UR14], tmem[UR5], tmem[UR20], idesc[UR21], UPT ;  /* 0x00ff140e200075ea */ /* 0x0003e4000b800305 */
[----:B------:R2:W-:Y:S01]  /*19c0*/  UTCQMMA gdesc[UR30], gdesc[UR12], tmem[UR8], tmem[UR22], idesc[UR23], UPT ;  /* 0x00ff160c1e0075ea */ /* 0x0005e2000b800308 */
[----:B------:R-:W-:Y:S02]  /*19d0*/  USEL UR16, URZ, 0x1, UP0 ;  /* 0x00000001ff107887 */ /* 0x000fe40008000000 */
[----:B------:R-:W-:Y:S02]  /*19e0*/  USEL UR6, UR6, URZ, UP0 ;  /* 0x000000ff06067287 */ /* 0x000fe40008000000 */
[----:B------:R-:W-:Y:S02]  /*19f0*/  UISETP.GE.AND UP0, UPT, UR40, 0x1, UPT ;  /* 0x000000012800788c */ /* 0x000fe4000bf06270 */
[----:B------:R-:W-:-:S02]  /*1a00*/  ULOP3.LUT UR16, UR18, UR16, URZ, 0x3c, !UPT ;  /* 0x0000001012107292 */ /* 0x000fc4000f8e3cff */
[----:B-1----:R-:W-:Y:S01]  /*1a10*/  UIADD3 UR20, UPT, UPT, UR4, 0x108, URZ ;  /* 0x0000010804147890 */ /* 0x002fe2000fffe0ff */
[----:B------:R-:W-:-:S08]  /*1a20*/  UMOV UR5, URZ ;  /* 0x000000ff00057c82 */ /* 0x000fd00008000000 */
[----:B------:R2:W-:Y:S01]  /*1a30*/  UTCBAR [UR20], URZ ;  /* 0x000000ff140073e9 */ /* 0x0005e200080000ff */
[----:B------:R2:W-:Y:S01]  /*1a40*/  UTCBAR [UR7], URZ ;  /* 0x000000ff070073e9 */ /* 0x0005e200080000ff */
[----:B------:R-:W-:Y:S05]  /*1a50*/  BRA.U !UP0, `(.L_x_14) ;  /* 0x00000009080c7547 */ /* 0x000fea000b800000 */
[----:B------:R-:W-:Y:S01]  /*1a60*/  HFMA2 R7, -RZ, RZ, 0, 1.2874603271484375e-05 ;  /* 0x000000d8ff077431 */ /* 0x000fe200000001ff */
[----:B------:R-:W-:Y:S01]  /*1a70*/  MOV R6, 0x160 ;  /* 0x0000016000067802 */ /* 0x000fe20000000f00 */
[----:B------:R-:W-:Y:S02]  /*1a80*/  HFMA2 R4, -RZ, RZ, 0, 7.62939453125e-06 ;  /* 0x00000080ff047431 */ /* 0x000fe400000001ff */
[----:B------:R-:W-:Y:S01]  /*1a90*/  IMAD.MOV.U32 R5, RZ, RZ, 0x80 ;  /* 0x00000080ff057424 */ /* 0x000fe200078e00ff */
[----:B------:R-:W-:Y:S01]  /*1aa0*/  UMOV UR5, URZ ;  /* 0x000000ff00057c82 */ /* 0x000fe20008000000 */
[----:B------:R-:W-:Y:S01]  /*1ab0*/  IMAD.MOV.U32 R3, RZ, RZ, 0x80 ;  /* 0x00000080ff037424 */ /* 0x000fe200078e00ff */
[----:B------:R-:W-:-:S06]  /*1ac0*/  UMOV UR36, URZ ;  /* 0x000000ff00247c82 */ /* 0x000fcc0008000000 */
.L_x_21:
[----:B------:R-:W-:Y:S02]  /*1ad0*/  UISETP.NE.U32.AND UP0, UPT, UR5, URZ, UPT ;  /* 0x000000ff0500728c */ /* 0x000fe4000bf05070 */
[----:B------:R-:W-:Y:S02]  /*1ae0*/  USHF.L.U32 UR5, UR16, 0x1f, URZ ;  /* 0x0000001f10057899 */ /* 0x000fe400080006ff */
[----:B------:R-:W-:Y:S04]  /*1af0*/  ULEA UR29, UR6, UR39, 0x3 ;  /* 0x00000027061d7291 */ /* 0x000fe8000f8e18ff */
[----:B-1----:R-:W-:Y:S05]  /*1b00*/  MOV R8, UR5 ;  /* 0x0000000500087c02 */ /* 0x002fea0008000f00 */
[----:B------:R-:W1:Y:S02]  /*1b10*/  SYNCS.PHASECHK.TRANS64.TRYWAIT P0, [UR29], R8 ;  /* 0x00000008ff0075a7 */ /* 0x000e64000800111d */
[----:B-1--4-:R-:W-:Y:S05]  /*1b20*/  @!P0 BRA `(.L_x_15) ;  /* 0x000000a000a08947 */ /* 0x012fea0003800000 */
.L_x_78:
[----:B--2---:R-:W-:Y:S01]  /*1b30*/  USHF.L.U32 UR7, UR38, 0x1f, URZ ;  /* 0x0000001f26077899 */ /* 0x004fe200080006ff */
[----:B------:R-:W-:Y:S01]  /*1b40*/  HFMA2 R9, -RZ, RZ, 0, 3.814697265625e-06 ;  /* 0x00000040ff097431 */ /* 0x000fe200000001ff */
[----:B------:R-:W-:Y:S01]  /*1b50*/  UIMAD UR5, UR6, 0x3000, UR4 ;  /* 0x00003000060578a4 */ /* 0x000fe2000f8e0204 */
[----:B-1----:R-:W-:Y:S03]  /*1b60*/  MOV R8, 0x100 ;  /* 0x0000010000087802 */ /* 0x002fe60000000f00 */
[----:B------:R-:W-:Y:S01]  /*1b70*/  MOV R10, UR7 ;  /* 0x00000007000a7c02 */ /* 0x000fe20008000f00 */
[----:B------:R-:W-:Y:S03]  /*1b80*/  UIADD3 UR5, UPT, UPT, UR5, 0xcc00, URZ ;  /* 0x0000cc0005057890 */ /* 0x000fe6000fffe0ff */
[----:B------:R-:W1:Y:S01]  /*1b90*/  SYNCS.PHASECHK.TRANS64.TRYWAIT P0, [UR4+0x110], R10 ;  /* 0x0001100aff0075a7 */ /* 0x000e620008001104 */
[----:B------:R-:W-:Y:S04]  /*1ba0*/  USHF.R.U32.HI UR5, URZ, 0x4, UR5 ;  /* 0x00000004ff057899 */ /* 0x000fe80008011605 */
[----:B------:R-:W-:Y:S04]  /*1bb0*/  ULOP3.LUT UR5, UR5, 0x3fc0, URZ, 0xc0, !UPT ;  /* 0x00003fc005057892 */ /* 0x000fe8000f8ec0ff */
[----:B------:R-:W-:Y:S01]  /*1bc0*/  ULOP3.LUT UR5, UR5, 0x1000000, URZ, 0xfc, !UPT ;  /* 0x0100000005057892 */ /* 0x000fe2000f8efcff */
[----:B-1----:R-:W-:Y:S11]  /*1bd0*/  @!P0 BRA `(.L_x_16) ;  /* 0x000000a000948947 */ /* 0x002ff60003800000 */
.L_x_80:
[----:B------:R-:W-:Y:S01]  /*1be0*/  R2UR UR8, R9 ;  /* 0x00000000090872ca */ /* 0x000fe200000e0000 */
[----:B------:R-:W-:Y:S01]  /*1bf0*/  UMOV UR26, UR5 ;  /* 0x00000005001a7c82 */ /* 0x000fe20008000000 */
[----:B------:R-:W-:Y:S01]  /*1c00*/  R2UR UR9, R8 ;  /* 0x00000000080972ca */ /* 0x000fe200000e0000 */
[----:B------:R-:W-:Y:S01]  /*1c10*/  UMOV UR27, 0xc0004010 ;  /* 0xc0004010001b7882 */ /* 0x000fe20000000000 */
[----:B------:R-:W-:Y:S01]  /*1c20*/  IMAD.MOV.U32 R9, RZ, RZ, 0x48 ;  /* 0x00000048ff097424 */ /* 0x000fe200078e00ff */
[----:B------:R-:W-:Y:S01]  /*1c30*/  UIADD3 UR20, UPT, UPT, UR5, 0x40, URZ ;  /* 0x0000004005147890 */ /* 0x000fe2000fffe0ff */
[----:B------:R-:W-:Y:S01]  /*1c40*/  IMAD.MOV.U32 R8, RZ, RZ, 0x100 ;  /* 0x00000100ff087424 */ /* 0x000fe200078e00ff */
[----:B------:R-:W-:Y:S01]  /*1c50*/  UIADD3 UR18, UPT, UPT, UR5, 0x80, URZ ;  /* 0x0000008005127890 */ /* 0x000fe2000fffe0ff */
[----:B-1----:R-:W-:Y:S01]  /*1c60*/  IMAD.U32 R10, RZ, RZ, UR7 ;  /* 0x00000007ff0a7e24 */ /* 0x002fe2000f8e00ff */
[----:B------:R-:W-:Y:S01]  /*1c70*/  R2UR UR10, R9 ;  /* 0x00000000090a72ca */ /* 0x000fe200000e0000 */
[----:B------:R-:W-:Y:S01]  /*1c80*/  IMAD.MOV.U32 R9, RZ, RZ, 0x50 ;  /* 0x00000050ff097424 */ /* 0x000fe200078e00ff */
[C---:B------:R-:W-:Y:S01]  /*1c90*/  R2UR UR11, R8.reuse ;  /* 0x00000000080b72ca */ /* 0x040fe200000e0000 */
[----:B------:R-:W-:Y:S01]  /*1ca0*/  UMOV UR21, 0xc0004010 ;  /* 0xc000401000157882 */ /* 0x000fe20000000000 */
[----:B------:R-:W-:Y:S01]  /*1cb0*/  UMOV UR19, 0xc0004010 ;  /* 0xc000401000137882 */ /* 0x000fe20000000000 */
[----:B------:R-:W-:Y:S01]  /*1cc0*/  UIADD3 UR5, UPT, UPT, UR5, 0xc0, URZ ;  /* 0x000000c005057890 */ /* 0x000fe2000fffe0ff */
[----:B------:R1:W-:Y:S01]  /*1cd0*/  UTCQMMA tmem[UR8], gdesc[UR26], tmem[UR9], tmem[UR70], idesc[UR71], UP0 ;  /* 0x00ff461a080079ea */ /* 0x0003e20008000309 */
[----:B------:R-:W-:Y:S01]  /*1ce0*/  R2UR UR12, R9 ;  /* 0x00000000090c72ca */ /* 0x000fe200000e0000 */
[----:B------:R-:W-:Y:S07]  /*1cf0*/  IMAD.MOV.U32 R9, RZ, RZ, 0x58 ;  /* 0x00000058ff097424 */ /* 0x000fee00078e00ff */
[----:B------:R2:W-:Y:S01]  /*1d00*/  UTCQMMA tmem[UR10], gdesc[UR20], tmem[UR11], tmem[UR68], idesc[UR69], UPT ;  /* 0x00ff44140a0079ea */ /* 0x0005e2000b80030b */
[----:B-1----:R-:W-:Y:S11]  /*1d10*/  R2UR UR8, R8 ;  /* 0x00000000080872ca */ /* 0x002ff600000e0000 */
[----:B------:R-:W-:Y:S02]  /*1d20*/  @!UPT UIADD3 URZ, UPT, UPT, URZ, URZ, URZ ;  /* 0x000000fffffff290 */ /* 0x000fe4000fffe0ff */
[----:B------:R2:W-:Y:S01]  /*1d30*/  UTCQMMA tmem[UR12], gdesc[UR18], tmem[UR8], tmem[UR66], idesc[UR67], UPT ;  /* 0x00ff42120c0079ea */ /* 0x0005e2000b800308 */
[----:B------:R-:W1:Y:S02]  /*1d40*/  SYNCS.PHASECHK.TRANS64.TRYWAIT P0, [UR4+0x120], R10 ;  /* 0x0001200aff0075a7 */ /* 0x000e640008001104 */
[----:B-12---:R-:W-:Y:S05]  /*1d50*/  @!P0 BRA `(.L_x_17) ;  /* 0x000000a000548947 */ /* 0x006fea0003800000 */
.L_x_82:
[----:B------:R-:W-:Y:S01]  /*1d60*/  UIADD3 UR6, UPT, UPT, UR6, 0x1, URZ ;  /* 0x0000000106067890 */ /* 0x000fe2000fffe0ff */
[----:B------:R-:W-:Y:S01]  /*1d70*/  R2UR UR9, R8 ;  /* 0x00000000080972ca */ /* 0x000fe200000e0000 */
[----:B------:R-:W-:Y:S01]  /*1d80*/  UMOV UR22, UR5 ;  /* 0x0000000500167c82 */ /* 0x000fe20008000000 */
[----:B------:R-:W-:Y:S01]  /*1d90*/  R2UR UR8, R9 ;  /* 0x00000000090872ca */ /* 0x000fe200000e0000 */
[----:B------:R-:W-:Y:S01]  /*1da0*/  UISETP.NE.AND UP1, UPT, UR6, 0xe, UPT ;  /* 0x0000000e0600788c */ /* 0x000fe2000bf25270 */
[----:B------:R-:W-:Y:S03]  /*1db0*/  UMOV UR23, 0xc0004010 ;  /* 0xc000401000177882 */ /* 0x000fe60000000000 */
[----:B------:R-:W-:Y:S02]  /*1dc0*/  USEL UR5, URZ, 0x1, UP1 ;  /* 0x00000001ff057887 */ /* 0x000fe40008800000 */
[----:B------:R-:W-:Y:S02]  /*1dd0*/  USEL UR6, UR6, URZ, UP1 ;  /* 0x000000ff06067287 */ /* 0x000fe40008800000 */
[----:B------:R-:W-:Y:S02]  /*1de0*/  ULOP3.LUT UR25, UR16, UR5, URZ, 0x3c, !UPT ;  /* 0x0000000510197292 */ /* 0x000fe4000f8e3cff */
[----:B------:R-:W-:Y:S02]  /*1df0*/  ULEA UR24, UR6, UR39, 0x3 ;  /* 0x0000002706187291 */ /* 0x000fe4000f8e18ff */
[----:B------:R-:W-:Y:S01]  /*1e00*/  USHF.L.U32 UR5, UR25, 0x1f, URZ ;  /* 0x0000001f19057899 */ /* 0x000fe200080006ff */
[----:B------:R2:W-:Y:S05]  /*1e10*/  UTCQMMA tmem[UR8], gdesc[UR22], tmem[UR9], tmem[UR64], idesc[UR65], UPT ;  /* 0x00ff4016080079ea */ /* 0x0005ea000b800309 */
[----:B------:R-:W-:Y:S04]  /*1e20*/  IMAD.U32 R8, RZ, RZ, UR5 ;  /* 0x00000005ff087e24 */ /* 0x000fe8000f8e00ff */
[----:B------:R-:W3:Y:S02]  /*1e30*/  SYNCS.PHASECHK.TRANS64.TRYWAIT P0, [UR24], R8 ;  /* 0x00000008ff0075a7 */ /* 0x000ee40008001118 */
[----:B--23--:R-:W-:Y:S05]  /*1e40*/  @!P0 BRA `(.L_x_18) ;  /* 0x000000a000388947 */ /* 0x00cfea0003800000 */
.L_x_84:
[----:B------:R-:W-:Y:S01]  /*1e50*/  UIMAD UR5, UR6, 0x3000, UR4 ;  /* 0x00003000060578a4 */ /* 0x000fe2000f8e0204 */
[----:B-1----:R-:W-:Y:S01]  /*1e60*/  IMAD.U32 R10, RZ, RZ, UR7 ;  /* 0x00000007ff0a7e24 */ /* 0x002fe2000f8e00ff */
[----:B------:R-:W-:Y:S01]  /*1e70*/  UIADD3 UR12, UPT, UPT, UR34, -0x300, URZ ;  /* 0xfffffd00220c7890 */ /* 0x000fe2000fffe0ff */
[----:B------:R-:W-:Y:S01]  /*1e80*/  IMAD.MOV.U32 R8, RZ, RZ, RZ ;  /* 0x000000ffff087224 */ /* 0x000fe200078e00ff */
[----:B------:R-:W-:Y:S01]  /*1e90*/  UIADD3 UR5, UPT, UPT, UR5, 0xcc00, URZ ;  /* 0x0000cc0005057890 */ /* 0x000fe2000fffe0ff */
[----:B------:R-:W-:Y:S01]  /*1ea0*/  HFMA2 R9, -RZ, RZ, 0, 1.1444091796875e-05 ;  /* 0x000000c0ff097431 */ /* 0x000fe200000001ff */
[----:B------:R-:W-:Y:S02]  /*1eb0*/  UIADD3 UR16, UPT, UPT, UR32, -0x300, URZ ;  /* 0xfffffd0020107890 */ /* 0x000fe4000fffe0ff */
[----:B------:R-:W-:Y:S01]  /*1ec0*/  USHF.R.U32.HI UR5, URZ, 0x4, UR5 ;  /* 0x00000004ff057899 */ /* 0x000fe20008011605 */
[C---:B------:R-:W-:Y:S01]  /*1ed0*/  R2UR UR28, R8.reuse ;  /* 0x00000000081c72ca */ /* 0x040fe200000e0000 */
[----:B------:R-:W-:Y:S01]  /*1ee0*/  UMOV UR13, UR35 ;  /* 0x00000023000d7c82 */ /* 0x000fe20008000000 */
[----:B------:R-:W-:Y:S01]  /*1ef0*/  UMOV UR9, 0xc0004010 ;  /* 0xc000401000097882 */ /* 0x000fe20000000000 */
[----:B------:R-:W-:Y:S01]  /*1f00*/  ULOP3.LUT UR5, UR5, 0x3fc0, URZ, 0xc0, !UPT ;  /* 0x00003fc005057892 */ /* 0x000fe2000f8ec0ff */
[C---:B------:R-:W-:Y:S01]  /*1f10*/  R2UR UR37, R8.reuse ;  /* 0x00000000082572ca */ /* 0x040fe200000e0000 */
[----:B------:R-:W-:Y:S01]  /*1f20*/  UMOV UR17, UR33 ;  /* 0x0000002100117c82 */ /* 0x000fe20008000000 */
[----:B------:R-:W-:Y:S01]  /*1f30*/  UMOV UR15, 0xc0004010 ;  /* 0xc0004010000f7882 */ /* 0x000fe20000000000 */
[----:B------:R-:W-:Y:S01]  /*1f40*/  ULOP3.LUT UR8, UR5, 0x10000, URZ, 0xfc, !UPT ;  /* 0x0001000005087892 */ /* 0x000fe2000f8efcff */
[----:B------:R-:W-:Y:S02]  /*1f50*/  UMOV UR11, 0xc0004010 ;  /* 0xc0004010000b7882 */ /* 0x000fe40000000000 */
[----:B------:R-:W-:Y:S01]  /*1f60*/  R2UR UR5, R8 ;  /* 0x00000000080572ca */ /* 0x000fe200000e0000 */
[----:B------:R-:W-:Y:S01]  /*1f70*/  UIADD3 UR14, UPT, UPT, UR8, 0x100, URZ ;  /* 0x00000100080e7890 */ /* 0x000fe2000fffe0ff */
[----:B------:R-:W-:Y:S01]  /*1f80*/  IMAD.MOV.U32 R8, RZ, RZ, 0x160 ;  /* 0x00000160ff087424 */ /* 0x000fe200078e00ff */
[----:B------:R-:W-:Y:S03]  /*1f90*/  UIADD3 UR10, UPT, UPT, UR8, 0x200, URZ ;  /* 0x00000200080a7890 */ /* 0x000fe6000fffe0ff */
[----:B------:R1:W-:Y:S07]  /*1fa0*/  UTCQMMA gdesc[UR12], gdesc[UR8], tmem[UR28], tmem[UR62], idesc[UR63], !UPT ;  /* 0x00ff3e080c0075ea */ /* 0x0003ee000f80031c */
[----:B------:R2:W-:Y:S01]  /*1fb0*/  UTCQMMA gdesc[UR16], gdesc[UR14], tmem[UR5], tmem[UR60], idesc[UR61], UPT ;  /* 0x00ff3c0e100075ea */ /* 0x0005e2000b800305 */
[----:B-1----:R-:W-:Y:S01]  /*1fc0*/  UIADD3 UR12, UPT, UPT, UR30, -0x300, URZ ;  /* 0xfffffd001e0c7890 */ /* 0x002fe2000fffe0ff */
[----:B------:R-:W-:Y:S08]  /*1fd0*/  UMOV UR13, UR31 ;  /* 0x0000001f000d7c82 */ /* 0x000ff00008000000 */
[----:B------:R2:W-:Y:S01]  /*1fe0*/  UTCQMMA gdesc[UR12], gdesc[UR10], tmem[UR37], tmem[UR58], idesc[UR59], UPT ;  /* 0x00ff3a0a0c0075ea */ /* 0x0005e2000b800325 */
[----:B------:R2:W-:Y:S01]  /*1ff0*/  UTCBAR [UR42], URZ ;  /* 0x000000ff2a0073e9 */ /* 0x0005e200080000ff */
[----:B------:R-:W1:Y:S02]  /*2000*/  SYNCS.PHASECHK.TRANS64.TRYWAIT P0, [UR4+0x118], R10 ;  /* 0x0001180aff0075a7 */ /* 0x000e640008001104 */
[----:B-12---:R-:W-:Y:S05]  /*2010*/  @!P0 BRA `(.L_x_19) ;  /* 0x0000009c00e48947 */ /* 0x006fea0003800000 */
.L_x_86:
[----:B------:R-:W-:Y:S01]  /*2020*/  R2UR UR17, R9 ;  /* 0x00000000091172ca */ /* 0x000fe200000e0000 */
[----:B------:R-:W-:Y:S01]  /*2030*/  IMAD.MOV.U32 R9, RZ, RZ, 0xc8 ;  /* 0x000000c8ff097424 */ /* 0x000fe200078e00ff */
[----:B------:R-:W-:Y:S01]  /*2040*/  R2UR UR28, R8 ;  /* 0x00000000081c72ca */ /* 0x000fe200000e0000 */
[----:B------:R-:W-:Y:S02]  /*2050*/  IMAD.MOV.U32 R8, RZ, RZ, 0x160 ;  /* 0x00000160ff087424 */ /* 0x000fe400078e00ff */
[----:B-1----:R-:W-:Y:S01]  /*2060*/  IMAD.U32 R10, RZ, RZ, UR7 ;  /* 0x00000007ff0a7e24 */ /* 0x002fe2000f8e00ff */
[----:B------:R-:W-:Y:S01]  /*2070*/  R2UR UR13, R9 ;  /* 0x00000000090d72ca */ /* 0x000fe200000e0000 */
[----:B------:R-:W-:Y:S01]  /*2080*/  IMAD.MOV.U32 R9, RZ, RZ, 0xd0 ;  /* 0x000000d0ff097424 */ /* 0x000fe200078e00ff */
[C---:B------:R-:W-:Y:S02]  /*2090*/  R2UR UR16, R8.reuse ;  /* 0x00000000081072ca */ /* 0x040fe400000e0000 */
[----:B------:R-:W-:Y:S02]  /*20a0*/  R2UR UR12, R8 ;  /* 0x00000000080c72ca */ /* 0x000fe400000e0000 */
[----:B------:R-:W-:Y:S03]  /*20b0*/  R2UR UR5, R9 ;  /* 0x00000000090572ca */ /* 0x000fe600000e0000 */
[----:B------:R1:W-:Y:S06]  /*20c0*/  UTCQMMA tmem[UR17], gdesc[UR26], tmem[UR28], tmem[UR56], idesc[UR57], UP0 ;  /* 0x00ff381a110079ea */ /* 0x0003ec000800031c */
[----:B------:R1:W-:Y:S04]  /*20d0*/  UTCQMMA tmem[UR13], gdesc[UR20], tmem[UR16], tmem[UR54], idesc[UR55], UPT ;  /* 0x00ff36140d0079ea */ /* 0x0003e8000b800310 */
[----:B------:R1:W-:Y:S01]  /*20e0*/  UTCQMMA tmem[UR5], gdesc[UR18], tmem[UR12], tmem[UR52], idesc[UR53], UPT ;  /* 0x00ff3412050079ea */ /* 0x0003e2000b80030c */
[----:B------:R-:W2:Y:S02]  /*20f0*/  SYNCS.PHASECHK.TRANS64.TRYWAIT P0, [UR4+0x128], R10 ;  /* 0x0001280aff0075a7 */ /* 0x000ea40008001104 */
[----:B-12---:R-:W-:Y:S05]  /*2100*/  @!P0 BRA `(.L_x_20) ;  /* 0x0000009c00c88947 */ /* 0x006fea0003800000 */
.L_x_88:
[----:B------:R-:W-:Y:S01]  /*2110*/  UIADD3 UR5, UPT, UPT, UR29, 0x70, URZ ;  /* 0x000000701d057890 */ /* 0x000fe2000fffe0ff */
[----:B------:R-:W-:Y:S01]  /*2120*/  R2UR UR18, R6 ;  /* 0x00000000061272ca */ /* 0x000fe200000e0000 */
[----:B------:R-:W-:Y:S01]  /*2130*/  UIADD3 UR7, UPT, UPT, UR24, 0x70, URZ ;  /* 0x0000007018077890 */ /* 0x000fe2000fffe0ff */
[----:B------:R-:W-:Y:S01]  /*2140*/  R2UR UR17, R7 ;  /* 0x00000000071172ca */ /* 0x000fe200000e0000 */
[----:B------:R-:W-:Y:S01]  /*2150*/  UIADD3 UR6, UPT, UPT, UR6, 0x1, URZ ;  /* 0x0000000106067890 */ /* 0x000fe2000fffe0ff */
[----:B------:R-:W-:Y:S01]  /*2160*/  R2UR UR16, R5 ;  /* 0x00000000051072ca */ /* 0x000fe200000e0000 */
[----:B------:R-:W-:Y:S01]  /*2170*/  UIADD3 UR36, UPT, UPT, UR36, 0x1, URZ ;  /* 0x0000000124247890 */ /* 0x000fe2000fffe0ff */
[----:B------:R-:W-:Y:S01]  /*2180*/  R2UR UR13, R4 ;  /* 0x00000000040d72ca */ /* 0x000fe200000e0000 */
[----:B------:R-:W-:Y:S01]  /*2190*/  UISETP.NE.AND UP0, UPT, UR6, 0xe, UPT ;  /* 0x0000000e0600788c */ /* 0x000fe2000bf05270 */
[----:B------:R-:W-:Y:S01]  /*21a0*/  R2UR UR12, R3 ;  /* 0x00000000030c72ca */ /* 0x000fe200000e0000 */
[----:B------:R-:W-:Y:S02]  /*21b0*/  ULOP3.LUT UR38, UR38, 0x1, URZ, 0x3c, !UPT ;  /* 0x0000000126267892 */ /* 0x000fe4000f8e3cff */
[----:B------:R-:W-:Y:S04]  /*21c0*/  USEL UR6, UR6, URZ, UP0 ;  /* 0x000000ff06067287 */ /* 0x000fe80008000000 */
[----:B------:R-:W-:Y:S01]  /*21d0*/  UTCQMMA tmem[UR17], gdesc[UR22], tmem[UR18], tmem[UR50], idesc[UR51], UPT ;  /* 0x00ff3216110079ea */ /* 0x000fe2000b800312 */
[----:B------:R2:W-:Y:S01]  /*21e0*/  UTCBAR [UR5], URZ ;  /* 0x000000ff050073e9 */ /* 0x0005e200080000ff */
[----:B------:R3:W-:Y:S02]  /*21f0*/  UTCQMMA gdesc[UR34], gdesc[UR8], tmem[UR16], tmem[UR48], idesc[UR49], !UPT ;  /* 0x00ff3008220075ea */ /* 0x0007e4000f800310 */
[----:B------:R4:W-:Y:S02]  /*2200*/  UTCQMMA gdesc[UR32], gdesc[UR14], tmem[UR13], tmem[UR46], idesc[UR47], UPT ;  /* 0x00ff2e0e200075ea */ /* 0x0009e4000b80030d */
[----:B------:R4:W-:Y:S01]  /*2210*/  UTCQMMA gdesc[UR30], gdesc[UR10], tmem[UR12], tmem[UR44], idesc[UR45], UPT ;  /* 0x00ff2c0a1e0075ea */ /* 0x0009e2000b80030c */
[----:B------:R4:W-:Y:S01]  /*2220*/  UTCBAR [UR41], URZ ;  /* 0x000000ff290073e9 */ /* 0x0009e200080000ff */
[----:B------:R4:W-:Y:S01]  /*2230*/  UTCBAR [UR7], URZ ;  /* 0x000000ff070073e9 */ /* 0x0009e200080000ff */
[----:B--2---:R-:W-:Y:S02]  /*2240*/  USEL UR5, URZ, 0x1, UP0 ;  /* 0x00000001ff057887 */ /* 0x004fe40008000000 */
[----:B------:R-:W-:Y:S02]  /*2250*/  UISETP.NE.AND UP0, UPT, UR36, UR40, UPT ;  /* 0x000000282400728c */ /* 0x000fe4000bf05270 */
[----:B---3--:R-:W-:Y:S03]  /*2260*/  ULOP3.LUT UR16, UR25, UR5, URZ, 0x3c, !UPT ;  /* 0x0000000519107292 */ /* 0x008fe6000f8e3cff */
[----:B------:R-:W-:Y:S04]  /*2270*/  UMOV UR5, 0x1 ;  /* 0x0000000100057882 */ /* 0x000fe80000000000 */
[----:B------:R-:W-:Y:S05]  /*2280*/  BRA.U UP0, `(.L_x_21) ;  /* 0xfffffff900107547 */ /* 0x000fea000b83ffff */
.L_x_14:
[----:B--2-4-:R-:W-:Y:S02]  /*2290*/  UIADD3 UR7, UPT, UPT, UR4, 0x10, URZ ;  /* 0x0000001004077890 */ /* 0x014fe4000fffe0ff */
[----:B------:R-:W-:Y:S02]  /*22a0*/  UISETP.NE.U32.AND UP0, UPT, UR5, URZ, UPT ;  /* 0x000000ff0500728c */ /* 0x000fe4000bf05070 */
[----:B------:R-:W-:Y:S02]  /*22b0*/  USHF.L.U32 UR5, UR16, 0x1f, URZ ;  /* 0x0000001f10057899 */ /* 0x000fe400080006ff */
[----:B------:R-:W-:-:S03]  /*22c0*/  ULEA UR17, UR6, UR4, 0x3 ;  /* 0x0000000406117291 */ /* 0x000fc6000f8e18ff */
[----:B------:R2:W-:Y:S01]  /*22d0*/  UTCBAR [UR7], URZ ;  /* 0x000000ff070073e9 */ /* 0x0005e200080000ff */
[----:B------:R-:W-:Y:S01]  /*22e0*/  MOV R3, UR5 ;  /* 0x0000000500037c02 */ /* 0x000fe20008000f00 */
[----:B------:R2:W-:Y:S04]  /*22f0*/  UTCBAR [UR77], URZ ;  /* 0x000000ff4d0073e9 */ /* 0x0005e800080000ff */
[----:B------:R-:W3:Y:S02]  /*2300*/  SYNCS.PHASECHK.TRANS64.TRYWAIT P0, [UR17+0x20], R3 ;  /* 0x00002003ff0075a7 */ /* 0x000ee40008001111 */
[----:B--23--:R-:W-:Y:S05]  /*2310*/  @!P0 BRA `(.L_x_22) ;  /* 0x0000009c00648947 */ /* 0x00cfea0003800000 */
.L_x_90:
[----:B------:R-:W-:Y:S01]  /*2320*/  USHF.L.U32 UR5, UR38, 0x1f, URZ ;  /* 0x0000001f26057899 */ /* 0x000fe200080006ff */
[----:B------:R-:W-:Y:S01]  /*2330*/  HFMA2 R4, -RZ, RZ, 0, 3.814697265625e-06 ;  /* 0x00000040ff047431 */ /* 0x000fe200000001ff */
[----:B------:R-:W-:Y:S01]  /*2340*/  UIMAD UR7, UR6, 0x3000, UR4 ;  /* 0x00003000060778a4 */ /* 0x000fe2000f8e0204 */
[----:B--2---:R-:W-:-:S03]  /*2350*/  MOV R3, 0x100 ;  /* 0x0000010000037802 */ /* 0x004fc60000000f00 */
[----:B------:R-:W-:Y:S01]  /*2360*/  MOV R5, UR5 ;  /* 0x0000000500057c02 */ /* 0x000fe20008000f00 */
[----:B------:R-:W-:-:S03]  /*2370*/  UIADD3 UR7, UPT, UPT, UR7, 0xcc00, URZ ;  /* 0x0000cc0007077890 */ /* 0x000fc6000fffe0ff */
[----:B------:R-:W2:Y:S01]  /*2380*/  SYNCS.PHASECHK.TRANS64.TRYWAIT P0, [UR4+0x110], R5 ;  /* 0x00011005ff0075a7 */ /* 0x000ea20008001104 */
[----:B------:R-:W-:-:S04]  /*2390*/  USHF.R.U32.HI UR7, URZ, 0x4, UR7 ;  /* 0x00000004ff077899 */ /* 0x000fc80008011607 */
[----:B------:R-:W-:-:S04]  /*23a0*/  ULOP3.LUT UR7, UR7, 0x3fc0, URZ, 0xc0, !UPT ;  /* 0x00003fc007077892 */ /* 0x000fc8000f8ec0ff */
[----:B------:R-:W-:Y:S01]  /*23b0*/  ULOP3.LUT UR7, UR7, 0x1000000, URZ, 0xfc, !UPT ;  /* 0x0100000007077892 */ /* 0x000fe2000f8efcff */
[----:B--2---:R-:W-:Y:S11]  /*23c0*/  @!P0 BRA `(.L_x_23) ;  /* 0x0000009c00588947 */ /* 0x004ff60003800000 */
.L_x_92:
[----:B------:R-:W-:Y:S01]  /*23d0*/  R2UR UR8, R4 ;  /* 0x00000000040872ca */ /* 0x000fe200000e0000 */
[----:B------:R-:W-:Y:S01]  /*23e0*/  IMAD.MOV.U32 R4, RZ, RZ, 0x48 ;  /* 0x00000048ff047424 */ /* 0x000fe200078e00ff */
[----:B------:R-:W-:Y:S01]  /*23f0*/  R2UR UR9, R3 ;  /* 0x00000000030972ca */ /* 0x000fe200000e0000 */
[----:B------:R-:W-:Y:S01]  /*2400*/  IMAD.MOV.U32 R3, RZ, RZ, 0x100 ;  /* 0x00000100ff037424 */ /* 0x000fe200078e00ff */
[----:B------:R-:W-:Y:S01]  /*2410*/  UMOV UR12, 0x0 ;  /* 0x00000000000c7882 */ /* 0x000fe20000000000 */
[----:B------:R-:W-:Y:S01]  /*2420*/  UMOV UR13, 0x8190010 ;  /* 0x08190010000d7882 */ /* 0x000fe20000000000 */
[----:B------:R-:W-:Y:S01]  /*2430*/  UMOV UR14, UR7 ;  /* 0x00000007000e7c82 */ /* 0x000fe20008000000 */
[----:B------:R-:W-:Y:S01]  /*2440*/  UMOV UR15, 0xc0004010 ;  /* 0xc0004010000f7882 */ /* 0x000fe20000000000 */
[----:B------:R-:W-:Y:S01]  /*2450*/  R2UR UR18, R3 ;  /* 0x00000000031272ca */ /* 0x000fe200000e0000 */
[----:B------:R-:W-:Y:S01]  /*2460*/  UIADD3 UR10, UPT, UPT, UR7, 0x40, URZ ;  /* 0x00000040070a7890 */ /* 0x000fe2000fffe0ff */
[----:B--2---:R-:W-:Y:S01]  /*2470*/  IMAD.U32 R5, RZ, RZ, UR5 ;  /* 0x00000005ff057e24 */ /* 0x004fe2000f8e00ff */
[----:B------:R-:W-:Y:S01]  /*2480*/  UMOV UR20, 0x0 ;  /* 0x0000000000147882 */ /* 0x000fe20000000000 */
[----:B------:R-:W-:Y:S01]  /*2490*/  UMOV UR21, 0x8190010 ;  /* 0x0819001000157882 */ /* 0x000fe20000000000 */
[----:B------:R-:W-:Y:S01]  /*24a0*/  UMOV UR11, 0xc0004010 ;  /* 0xc0004010000b7882 */ /* 0x000fe20000000000 */
[----:B------:R-:W-:Y:S01]  /*24b0*/  UMOV UR22, 0x0 ;  /* 0x0000000000167882 */ /* 0x000fe20000000000 */
[----:B------:R2:W-:Y:S01]  /*24c0*/  UTCQMMA tmem[UR8], gdesc[UR14], tmem[UR9], tmem[UR12], idesc[UR13], UP0 ;  /* 0x00ff0c0e080079ea */ /* 0x0005e20008000309 */
[----:B------:R-:W-:Y:S01]  /*24d0*/  UMOV UR23, 0x8190010 ;  /* 0x0819001000177882 */ /* 0x000fe20000000000 */
[----:B--2---:R-:W-:Y:S01]  /*24e0*/  R2UR UR13, R4 ;  /* 0x00000000040d72ca */ /* 0x004fe200000e0000 */
[----:B------:R-:W-:Y:S01]  /*24f0*/  IMAD.MOV.U32 R4, RZ, RZ, 0x50 ;  /* 0x00000050ff047424 */ /* 0x000fe200078e00ff */
[----:B------:R-:W-:Y:S01]  /*2500*/  UIADD3 UR8, UPT, UPT, UR7, 0x80, URZ ;  /* 0x0000008007087890 */ /* 0x000fe2000fffe0ff */
[----:B------:R-:W-:Y:S01]  /*2510*/  UMOV UR9, 0xc0004010 ;  /* 0xc000401000097882 */ /* 0x000fe20000000000 */
[----:B------:R-:W-:-:S02]  /*2520*/  UIADD3 UR12, UPT, UPT, UR7, 0xc0, URZ ;  /* 0x000000c0070c7890 */ /* 0x000fc4000fffe0ff */
[----:B------:R-:W-:Y:S01]  /*2530*/  R2UR UR19, R4 ;  /* 0x00000000041372ca */ /* 0x000fe200000e0000 */
[----:B------:R-:W-:-:S06]  /*2540*/  IMAD.MOV.U32 R4, RZ, RZ, 0x58 ;  /* 0x00000058ff047424 */ /* 0x000fcc00078e00ff */
[----:B------:R2:W-:Y:S02]  /*2550*/  UTCQMMA tmem[UR13], gdesc[UR10], tmem[UR18], tmem[UR20], idesc[UR21], UPT ;  /* 0x00ff140a0d0079ea */ /* 0x0005e4000b800312 */
[----:B--2---:R-:W-:-:S13]  /*2560*/  R2UR UR20, R3 ;  /* 0x00000000031472ca */ /* 0x004fda00000e0000 */
[----:B------:R2:W-:Y:S01]  /*2570*/  UTCQMMA tmem[UR19], gdesc[UR8], tmem[UR20], tmem[UR22], idesc[UR23], UPT ;  /* 0x00ff1608130079ea */ /* 0x0005e2000b800314 */
[----:B------:R-:W3:Y:S02]  /*2580*/  SYNCS.PHASECHK.TRANS64.TRYWAIT P0, [UR4+0x120], R5 ;  /* 0x00012005ff0075a7 */ /* 0x000ee40008001104 */
[----:B--23--:R-:W-:Y:S05]  /*2590*/  @!P0 BRA `(.L_x_24) ;  /* 0x0000009c00048947 */ /* 0x00cfea0003800000 */
.L_x_94:
[----:B------:R-:W-:Y:S01]  /*25a0*/  R2UR UR7, R4 ;  /* 0x00000000040772ca */ /* 0x000fe200000e0000 */
[----:B------:R-:W-:Y:S01]  /*25b0*/  UMOV UR20, 0x0 ;  /* 0x0000000000147882 */ /* 0x000fe20000000000 */
[----:B------:R-:W-:Y:S01]  /*25c0*/  R2UR UR18, R3 ;  /* 0x00000000031272ca */ /* 0x000fe200000e0000 */
[----:B------:R-:W-:Y:S01]  /*25d0*/  UMOV UR21, 0x8190010 ;  /* 0x0819001000157882 */ /* 0x000fe20000000000 */
[----:B------:R-:W-:Y:S01]  /*25e0*/  UMOV UR13, 0xc0004010 ;  /* 0xc0004010000d7882 */ /* 0x000fe20000000000 */
[----:B--2---:R-:W-:Y:S02]  /*25f0*/  IMAD.U32 R5, RZ, RZ, UR5 ;  /* 0x00000005ff057e24 */ /* 0x004fe4000f8e00ff */
[----:B------:R-:W-:Y:S02]  /*2600*/  HFMA2 R4, -RZ, RZ, 0, 1.1444091796875e-05 ;  /* 0x000000c0ff047431 */ /* 0x000fe400000001ff */
[----:B------:R-:W-:-:S06]  /*2610*/  IMAD.MOV.U32 R3, RZ, RZ, 0x160 ;  /* 0x00000160ff037424 */ /* 0x000fcc00078e00ff */
[----:B------:R2:W-:Y:S01]  /*2620*/  UTCQMMA tmem[UR7], gdesc[UR12], tmem[UR18], tmem[UR20], idesc[UR21], UPT ;  /* 0x00ff140c070079ea */ /* 0x0005e2000b800312 */
[----:B------:R2:W-:Y:S01]  /*2630*/  UTCBAR [UR76], URZ ;  /* 0x000000ff4c0073e9 */ /* 0x0005e200080000ff */
[----:B------:R-:W3:Y:S02]  /*2640*/  SYNCS.PHASECHK.TRANS64.TRYWAIT P0, [UR4+0x118], R5 ;  /* 0x00011805ff0075a7 */ /* 0x000ee40008001104 */
[----:B--23--:R-:W-:Y:S05]  /*2650*/  @!P0 BRA `(.L_x_25) ;  /* 0x0000009800f48947 */ /* 0x00cfea0003800000 */
.L_x_96:
[----:B------:R-:W-:Y:S01]  /*2660*/  R2UR UR21, R4 ;  /* 0x00000000041572ca */ /* 0x000fe200000e0000 */
[----:B------:R-:W-:Y:S01]  /*2670*/  IMAD.MOV.U32 R4, RZ, RZ, 0xc8 ;  /* 0x000000c8ff047424 */ /* 0x000fe200078e00ff */
[----:B------:R-:W-:Y:S01]  /*2680*/  R2UR UR22, R3 ;  /* 0x00000000031672ca */ /* 0x000fe200000e0000 */
[----:B------:R-:W-:Y:S01]  /*2690*/  UMOV UR18, 0x0 ;  /* 0x0000000000127882 */ /* 0x000fe20000000000 */
[----:B------:R-:W-:Y:S01]  /*26a0*/  UMOV UR19, 0x8190010 ;  /* 0x0819001000137882 */ /* 0x000fe20000000000 */
[----:B------:R-:W-:Y:S01]  /*26b0*/  IMAD.MOV.U32 R3, RZ, RZ, 0x160 ;  /* 0x00000160ff037424 */ /* 0x000fe200078e00ff */
[----:B------:R-:W-:Y:S01]  /*26c0*/  UMOV UR24, 0x0 ;  /* 0x0000000000187882 */ /* 0x000fe20000000000 */
[----:B------:R-:W-:-:S03]  /*26d0*/  UMOV UR25, 0x8190010 ;  /* 0x0819001000197882 */ /* 0x000fc60000000000 */
[----:B------:R-:W-:-:S05]  /*26e0*/  R2UR UR20, R3 ;  /* 0x00000000031472ca */ /* 0x000fca00000e0000 */
[----:B------:R3:W-:Y:S02]  /*26f0*/  UTCQMMA tmem[UR21], gdesc[UR14], tmem[UR22], tmem[UR18], idesc[UR19], UP0 ;  /* 0x00ff120e150079ea */ /* 0x0007e40008000316 */
[----:B---3--:R-:W-:Y:S01]  /*2700*/  R2UR UR19, R4 ;  /* 0x00000000041372ca */ /* 0x008fe200000e0000 */
[----:B------:R-:W-:Y:S01]  /*2710*/  IMAD.MOV.U32 R4, RZ, RZ, 0xd0 ;  /* 0x000000d0ff047424 */ /* 0x000fe200078e00ff */
[----:B------:R-:W-:Y:S01]  /*2720*/  R2UR UR18, R3 ;  /* 0x00000000031272ca */ /* 0x000fe200000e0000 */
[----:B------:R-:W-:-:S03]  /*2730*/  IMAD.U32 R3, RZ, RZ, UR5 ;  /* 0x00000005ff037e24 */ /* 0x000fc6000f8e00ff */
[----:B------:R-:W-:-:S07]  /*2740*/  R2UR UR7, R4 ;  /* 0x00000000040772ca */ /* 0x000fce00000e0000 */
[----:B------:R3:W-:Y:S06]  /*2750*/  UTCQMMA tmem[UR19], gdesc[UR10], tmem[UR20], tmem[UR24], idesc[UR25], UPT ;  /* 0x00ff180a130079ea */ /* 0x0007ec000b800314 */
[----:B------:R3:W-:Y:S01]  /*2760*/  UTCQMMA tmem[UR7], gdesc[UR8], tmem[UR18], tmem[UR24], idesc[UR25], UPT ;  /* 0x00ff1808070079ea */ /* 0x0007e2000b800312 */
[----:B------:R-:W4:Y:S02]  /*2770*/  SYNCS.PHASECHK.TRANS64.TRYWAIT P0, [UR4+0x128], R3 ;  /* 0x00012803ff0075a7 */ /* 0x000f240008001104 */
[----:B---34-:R-:W-:Y:S05]  /*2780*/  @!P0 BRA `(.L_x_26) ;  /* 0x0000009800c88947 */ /* 0x018fea0003800000 */
.L_x_98:
[----:B------:R-:W-:Y:S01]  /*2790*/  IMAD.MOV.U32 R4, RZ, RZ, 0xd8 ;  /* 0x000000d8ff047424 */ /* 0x000fe200078e00ff */
[----:B------:R-:W3:Y:S01]  /*27a0*/  LDCU UR5, c[0x0][0x624] ;  /* 0x0000c480ff0577ac */ /* 0x000ee20008000800 */
[----:B--2---:R-:W-:-:S03]  /*27b0*/  IMAD.MOV.U32 R3, RZ, RZ, 0x160 ;  /* 0x00000160ff037424 */ /* 0x004fc600078e00ff */
[----:B------:R-:W-:Y:S01]  /*27c0*/  R2UR UR7, R4 ;  /* 0x00000000040772ca */ /* 0x000fe200000e0000 */
[----:B------:R-:W-:Y:S01]  /*27d0*/  UIADD3 UR17, UPT, UPT, UR17, 0x90, URZ ;  /* 0x0000009011117890 */ /* 0x000fe2000fffe0ff */
[----:B------:R-:W-:Y:S01]  /*27e0*/  R2UR UR8, R3 ;  /* 0x00000000030872ca */ /* 0x000fe200000e0000 */
[----:B------:R-:W-:Y:S01]  /*27f0*/  UMOV UR10, 0x0 ;  /* 0x00000000000a7882 */ /* 0x000fe20000000000 */
[----:B------:R-:W-:Y:S01]  /*2800*/  UMOV UR11, 0x8190010 ;  /* 0x08190010000b7882 */ /* 0x000fe20000000000 */
[----:B------:R-:W-:Y:S02]  /*2810*/  UIADD3 UR72, UPT, UPT, UR72, UR73, URZ ;  /* 0x0000004948487290 */ /* 0x000fe4000fffe0ff */
[----:B------:R-:W-:Y:S02]  /*2820*/  UIADD3 UR6, UPT, UPT, UR6, 0x1, URZ ;  /* 0x0000000106067890 */ /* 0x000fe4000fffe0ff */
[----:B------:R-:W-:Y:S02]  /*2830*/  ULOP3.LUT UR43, UR43, 0x1, URZ, 0x3c, !UPT ;  /* 0x000000012b2b7892 */ /* 0x000fe4000f8e3cff */
[----:B------:R-:W-:-:S02]  /*2840*/  UISETP.NE.AND UP1, UPT, UR6, 0xe, UPT ;  /* 0x0000000e0600788c */ /* 0x000fc4000bf25270 */
[----:B------:R-:W-:Y:S02]  /*2850*/  ULOP3.LUT UR38, UR38, 0x1, URZ, 0x3c, !UPT ;  /* 0x0000000126267892 */ /* 0x000fe4000f8e3cff */
[----:B------:R2:W-:Y:S01]  /*2860*/  UTCQMMA tmem[UR7], gdesc[UR12], tmem[UR8], tmem[UR10], idesc[UR11], UPT ;  /* 0x00ff0a0c070079ea */ /* 0x0005e2000b800308 */
[----:B------:R2:W-:Y:S01]  /*2870*/  UTCBAR [UR74], URZ ;  /* 0x000000ff4a0073e9 */ /* 0x0005e200080000ff */
[----:B------:R2:W-:Y:S01]  /*2880*/  UTCBAR [UR17], URZ ;  /* 0x000000ff110073e9 */ /* 0x0005e200080000ff */
[----:B---3--:R-:W-:Y:S02]  /*2890*/  UISETP.GE.AND UP0, UPT, UR72, UR5, UPT ;  /* 0x000000054800728c */ /* 0x008fe4000bf06270 */
[----:B------:R-:W-:-:S04]  /*28a0*/  USEL UR5, URZ, 0x1, UP1 ;  /* 0x00000001ff057887 */ /* 0x000fc80008800000 */
[----:B------:R-:W-:Y:S02]  /*28b0*/  ULOP3.LUT UR18, UR16, UR5, URZ, 0x3c, !UPT ;  /* 0x0000000510127292 */ /* 0x000fe4000f8e3cff */
[----:B------:R-:W-:Y:S01]  /*28c0*/  USEL UR16, UR6, URZ, UP1 ;  /* 0x000000ff06107287 */ /* 0x000fe20008800000 */
[----:B------:R-:W-:Y:S11]  /*28d0*/  BRA.U !UP0, `(.L_x_27) ;  /* 0xffffffed08487547 */ /* 0x000ff6000b83ffff */
.L_x_10:
[----:B--2---:R-:W2:Y:S01]  /*28e0*/  S2UR UR8, SR_CgaCtaId ;  /* 0x00000000000879c3 */ /* 0x004ea20000008800 */
[----:B------:R-:W-:Y:S01]  /*28f0*/  ELECT P0, URZ, PT ;  /* 0x0000000000ff782f */ /* 0x000fe20003800000 */
[----:B------:R-:W-:Y:S01]  /*2900*/  IMAD.MOV.U32 R3, RZ, RZ, 0x1 ;  /* 0x00000001ff037424 */ /* 0x000fe200078e00ff */
[----:B------:R-:W-:Y:S01]  /*2910*/  UMOV UR4, 0x40 ;  /* 0x0000004000047882 */ /* 0x000fe20000000000 */
[----:B------:R-:W-:Y:S01]  /*2920*/  R2UR UR5, R11 ;  /* 0x000000000b0572ca */ /* 0x000fe200000e0000 */
[----:B------:R-:W-:Y:S01]  /*2930*/  UMOV UR6, 0xffff ;  /* 0x0000ffff00067882 */ /* 0x000fe20000000000 */
[----:B------:R-:W-:Y:S02]  /*2940*/  UMOV UR9, 0x1 ;  /* 0x0000000100097882 */ /* 0x000fe40000000000 */
[----:B------:R-:W-:Y:S06]  /*2950*/  UVIRTCOUNT.DEALLOC.SMPOOL 0x80 ;  /* 0x000000800000784c */ /* 0x000fec0000000000 */
[----:B------:R-:W-:Y:S01]  /*2960*/  @P0 PRMT R4, R3, 0x7610, R4 ;  /* 0x0000761003040816 */ /* 0x000fe20000000004 */
[----:B--2---:R-:W-:-:S09]  /*2970*/  ULEA UR4, UR8, UR4, 0x18 ;  /* 0x0000000408047291 */ /* 0x004fd2000f8ec0ff */
[----:B------:R-:W-:Y:S01]  /*2980*/  @P0 STS.U8 [UR4], R4 ;  /* 0x00000004ff000988 */ /* 0x000fe20008000004 */
[----:B------:R-:W-:Y:S06]  /*2990*/  BAR.SYNC.DEFER_BLOCKING 0x2, 0x1a0 ;  /* 0x0086800000007b1d */ /* 0x000fec0000010000 */
[----:B------:R-:W-:Y:S01]  /*29a0*/  NOP ;  /* 0x0000000000007918 */ /* 0x000fe20000000000 */
[----:B------:R-:W-:Y:S02]  /*29b0*/  UMOV UR4, 0x50 ;  /* 0x0000005000047882 */ /* 0x000fe40000000000 */
[----:B------:R-:W-:-:S02]  /*29c0*/  ULEA UR8, UR8, UR4, 0x18 ;  /* 0x0000000408087291 */ /* 0x000fc4000f8ec0ff */
[----:B------:R-:W-:-:S04]  /*29d0*/  ULOP3.LUT UR4, UR5, 0xffff, URZ, 0xc0, !UPT ;  /* 0x0000ffff05047892 */ /* 0x000fc8000f8ec0ff */
[----:B------:R-:W-:-:S03]  /*29e0*/  USHF.R.U32.HI UR4, URZ, 0x5, UR4 ;  /* 0x00000005ff047899 */ /* 0x000fc60008011604 */
[----:B------:R-:W2:Y:S01]  /*29f0*/  LDS R3, [UR8] ;  /* 0x00000008ff037984 */ /* 0x000ea20008000800 */
[----:B------:R-:W-:Y:S02]  /*2a00*/  UIADD3 UR5, UPT, UPT, UR4, 0x10, URZ ;  /* 0x0000001004057890 */ /* 0x000fe4000fffe0ff */
[----:B------:R-:W-:Y:S02]  /*2a10*/  USHF.L.U32 UR6, UR6, UR4, URZ ;  /* 0x0000000406067299 */ /* 0x000fe400080006ff */
[----:B------:R-:W-:-:S04]  /*2a20*/  USHF.L.U32 UR4, UR9, UR5, URZ ;  /* 0x0000000509047299 */ /* 0x000fc800080006ff */
[----:B------:R-:W-:-:S04]  /*2a30*/  ULOP3.LUT UR4, UR4, UR6, URZ, 0xfc, !UPT ;  /* 0x0000000604047292 */ /* 0x000fc8000f8efcff */
[----:B------:R-:W-:Y:S01]  /*2a40*/  ULOP3.LUT UR6, UR4, 0xffff, URZ, 0xc0, !UPT ;  /* 0x0000ffff04067892 */ /* 0x000fe2000f8ec0ff */
[----:B--2---:R-:W-:-:S13]  /*2a50*/  R2UR UR7, R3 ;  /* 0x00000000030772ca */ /* 0x004fda00000e0000 */
[----:B------:R-:W-:-:S04]  /*2a60*/  ULOP3.LUT UR5, UR4, 0xffff, UR7, 0x80, !UPT ;  /* 0x0000ffff04057892 */ /* 0x000fc8000f8e8007 */
[----:B------:R-:W-:-:S09]  /*2a70*/  UISETP.NE.AND UP0, UPT, UR5, UR6, UPT ;  /* 0x000000060500728c */ /* 0x000fd2000bf05270 */
[----:B------:R-:W-:Y:S05]  /*2a80*/  BRA.U UP0, `(.L_x_28) ;  /* 0x00000001004c7547 */ /* 0x000fea000b800000 */
[----:B------:R-:W-:Y:S02]  /*2a90*/  USHF.R.U32.HI UR5, URZ, 0x10, UR4 ;  /* 0x00000010ff057899 */ /* 0x000fe40008011604 */
[----:B------:R-:W-:-:S04]  /*2aa0*/  USHF.R.U32.HI UR6, URZ, 0x10, UR7 ;  /* 0x00000010ff067899 */ /* 0x000fc80008011607 */
[----:B------:R-:W-:-:S04]  /*2ab0*/  ULOP3.LUT UR6, UR6, UR5, URZ, 0xc0, !UPT ;  /* 0x0000000506067292 */ /* 0x000fc8000f8ec0ff */
[----:B------:R-:W-:-:S09]  /*2ac0*/  UISETP.NE.AND UP0, UPT, UR6, UR5, UPT ;  /* 0x000000050600728c */ /* 0x000fd2000bf05270 */
[----:B------:R-:W-:Y:S05]  /*2ad0*/  BRA.U UP0, `(.L_x_29) ;  /* 0x00000001002c7547 */ /* 0x000fea000b800000 */
[----:B------:R-:W2:Y:S01]  /*2ae0*/  S2R R4, SR_LANEID ;  /* 0x0000000000047919 */ /* 0x000ea20000000000 */
[----:B------:R-:W-:-:S03]  /*2af0*/  ULOP3.LUT UR5, URZ, UR4, URZ, 0x33, !UPT ;  /* 0x00000004ff057292 */ /* 0x000fc6000f8e33ff */
[----:B------:R-:W-:Y:S02]  /*2b00*/  VOTEU.ANY UR4, UPT, PT ;  /* 0x0000000000047886 */ /* 0x000fe400038e0100 */
[----:B------:R-:W-:Y:S01]  /*2b10*/  UFLO.U32 UR4, UR4 ;  /* 0x00000004000472bd */ /* 0x000fe200080e0000 */
[----:B------:R-:W-:-:S04]  /*2b20*/  IMAD.U32 R3, RZ, RZ, UR5 ;  /* 0x00000005ff037e24 */ /* 0x000fc8000f8e00ff */
[----:B------:R-:W3:Y:S02]  /*2b30*/  REDUX UR6, R3 ;  /* 0x00000000030673c4 */ /* 0x000ee40000000000 */
[----:B------:R4:W-:Y:S01]  /*2b40*/  UTCATOMSWS.AND URZ, UR5 ;  /* 0x0000000500ff79e3 */ /* 0x0009e20008000000 */
[----:B--2---:R-:W-:Y:S02]  /*2b50*/  ISETP.EQ.U32.AND P0, PT, R4, UR4, PT ;  /* 0x0000000404007c0c */ /* 0x004fe4000bf02070 */
[----:B---3--:R-:W-:-:S11]  /*2b60*/  MOV R4, UR6 ;  /* 0x0000000600047c02 */ /* 0x008fd60008000f00 */
[----:B------:R4:W-:Y:S01]  /*2b70*/  @P0 ATOMS.AND RZ, [UR8], R4 ;  /* 0x00000004ffff098c */ /* 0x0009e2000a800008 */
[----:B------:R-:W-:Y:S05]  /*2b80*/  BRA `(.L_x_30) ;  /* 0x0000000000147947 */ /* 0x000fea0003800000 */
.L_x_29:
[----:B------:R-:W-:Y:S02]  /*2b90*/  MOV R4, 0x2bb0 ;  /* 0x00002bb000047802 */ /* 0x000fe40000000f00 */
[----:B-1----:R-:W-:Y:S05]  /*2ba0*/  CALL.REL.NOINC `($__internal_0_$__cuda_sm10x_tcgen05_guardrail_trap_col_being_dealloced_not_returned_by_alloc) ;  /* 0x000000a000387944 */ /* 0x002fea0003c00000 */
[----:B------:R-:W-:Y:S05]  /*2bb0*/  BRA `(.L_x_30) ;  /* 0x0000000000087947 */ /* 0x000fea0003800000 */
.L_x_28:
[----:B------:R-:W-:Y:S02]  /*2bc0*/  MOV R4, 0x2be0 ;  /* 0x00002be000047802 */ /* 0x000fe40000000f00 */
[----:B-1----:R-:W-:Y:S05]  /*2bd0*/  CALL.REL.NOINC `($__internal_2_$__cuda_sm10x_tcgen05_guardrail_trap_unallocated_columns_being_dealloced) ;  /* 0x000000a000447944 */ /* 0x002fea0003c00000 */
.L_x_30:
[----:B------:R-:W-:Y:S01]  /*2be0*/  NOP ;  /* 0x0000000000007918 */ /* 0x000fe20000000000 */
[----:B------:R-:W-:Y:S05]  /*2bf0*/  BRA `(.L_x_2) ;  /* 0x0000001800547947 */ /* 0x000fea0003800000 */
.L_x_1:
[----:B------:R-:W-:-:S13]  /*2c00*/  R2UR UR4, R0 ;  /* 0x00000000000472ca */ /* 0x000fda00000e0000 */
[----:B------:R-:W-:-:S09]  /*2c10*/  UISETP.NE.AND UP0, UPT, UR4, 0xe, UPT ;  /* 0x0000000e0400788c */ /* 0x000fd2000bf05270 */
[----:B------:R-:W-:Y:S05]  /*2c20*/  BRA.U !UP0, `(.L_x_31) ;  /* 0x0000000108187547 */ /* 0x000fea000b800000 */
[----:B------:R-:W-:-:S13]  /*2c30*/  R2UR UR4, R0 ;  /* 0x00000000000472ca */ /* 0x000fda00000e0000 */
[----:B------:R-:W-:-:S09]  /*2c40*/  UISETP.NE.AND UP0, UPT, UR4, 0xf, UPT ;  /* 0x0000000f0400788c */ /* 0x000fd2000bf05270 */
[----:B------:R-:W-:Y:S05]  /*2c50*/  BRA.U UP0, `(.L_x_2) ;  /* 0x00000019003c7547 */ /* 0x000fea000b800000 */
[----:B------:R-:W-:-:S08]  /*2c60*/  NOP ;  /* 0x0000000000007918 */ /* 0x000fd00000000000 */
[----:B------:R-:W1:-:S00]  /*2c70*/  USETMAXREG.DEALLOC.CTAPOOL 0x30 ;  /* 0x00000030000079c8 */ /* 0x000e4000080e0500 */
[----:B-1----:R-:W-:Y:S05]  /*2c80*/  BRA `(.L_x_32) ;  /* 0x0000006800187947 */ /* 0x002fea0003800000 */
.L_x_31:
[----:B------:R-:W-:-:S08]  /*2c90*/  NOP ;  /* 0x0000000000007918 */ /* 0x000fd00000000000 */
[----:B------:R-:W1:-:S00]  /*2ca0*/  USETMAXREG.DEALLOC.CTAPOOL 0x30 ;  /* 0x00000030000079c8 */ /* 0x000e4000080e0500 */
[----:B------:R-:W2:Y:S01]  /*2cb0*/  LDCU UR4, c[0x0][0x610] ;  /* 0x0000c200ff0477ac */ /* 0x000ea20008000800 */
[----:B------:R-:W3:Y:S01]  /*2cc0*/  LDCU.U8 UR8, c[0x0][0x614] ;  /* 0x0000c280ff0877ac */ /* 0x000ee20008000000 */
[----:B------:R-:W4:Y:S01]  /*2cd0*/  LDCU.U8 UR6, c[0x0][0x615] ;  /* 0x0000c2a0ff0677ac */ /* 0x000f220008000000 */
[----:B------:R-:W5:Y:S01]  /*2ce0*/  LDCU UR10, c[0x0][0x38c] ;  /* 0x00007180ff0a77ac */ /* 0x000f620008000800 */
[----:B------:R-:W1:Y:S01]  /*2cf0*/  LDCU UR7, c[0x0][0x61c] ;  /* 0x0000c380ff0777ac */ /* 0x000e620008000800 */
[----:B--2---:R-:W-:Y:S01]  /*2d00*/  UIMAD.WIDE.U32 UR4, UR75, UR4, URZ ;  /* 0x000000044b0472a5 */ /* 0x004fe2000f8e00ff */
[----:B------:R-:W2:Y:S03]  /*2d10*/  LDCU UR11, c[0x0][0x624] ;  /* 0x0000c480ff0b77ac */ /* 0x000ea60008000800 */
[----:B------:R-:W-:Y:S01]  /*2d20*/  UIADD3 UR4, UPT, UPT, UR75, -UR5, URZ ;  /* 0x800000054b047290 */ /* 0x000fe2000fffe0ff */
[----:B------:R-:W2:Y:S03]  /*2d30*/  LDCU.U8 UR12, c[0x0][0x620] ;  /* 0x0000c400ff0c77ac */ /* 0x000ea60008000000 */
[----:B---3--:R-:W-:-:S02]  /*2d40*/  USHF.R.U32.HI UR4, URZ, UR8, UR4 ;  /* 0x00000008ff047299 */ /* 0x008fc40008011604 */
[----:B-----5:R-:W-:Y:S02]  /*2d50*/  UIADD3 UR9, UPT, UPT, UR10, -0x1, URZ ;  /* 0xffffffff0a097890 */ /* 0x020fe4000fffe0ff */
[----:B------:R-:W-:Y:S02]  /*2d60*/  UIADD3 UR4, UPT, UPT, UR5, UR4, URZ ;  /* 0x0000000405047290 */ /* 0x000fe4000fffe0ff */
[----:B------:R-:W-:Y:S02]  /*2d70*/  UISETP.GT.AND UP1, UPT, UR10, URZ, UPT ;  /* 0x000000ff0a00728c */ /* 0x000fe4000bf24270 */
[----:B----4-:R-:W-:Y:S02]  /*2d80*/  USHF.R.U32.HI UR8, URZ, UR6, UR4 ;  /* 0x00000006ff087299 */ /* 0x010fe40008011604 */
[----:B------:R-:W-:Y:S02]  /*2d90*/  UIADD3 UR6, UPT, UPT, -UR10, URZ, URZ ;  /* 0x000000ff0a067290 */ /* 0x000fe4000fffe1ff */
[----:B-1----:R-:W-:-:S02]  /*2da0*/  UIMAD.WIDE.U32 UR4, UR8, UR7, URZ ;  /* 0x00000007080472a5 */ /* 0x002fc4000f8e00ff */
[----:B------:R-:W-:Y:S02]  /*2db0*/  USHF.R.S32.HI UR6, URZ, 0x1f, UR6 ;  /* 0x0000001fff067899 */ /* 0x000fe40008011406 */
[----:B------:R-:W-:Y:S02]  /*2dc0*/  USHF.R.S32.HI UR7, URZ, 0x1f, UR9 ;  /* 0x0000001fff077899 */ /* 0x000fe40008011409 */
[----:B------:R-:W-:Y:S02]  /*2dd0*/  ULEA.HI UR6, UR6, -UR10, URZ, 0x7 ;  /* 0x8000000a06067291 */ /* 0x000fe4000f8f38ff */
[----:B--2---:R-:W-:Y:S02]  /*2de0*/  UISETP.GE.AND UP0, UPT, UR75, UR11, UPT ;  /* 0x0000000b4b00728c */ /* 0x004fe4000bf06270 */
[----:B------:R-:W-:Y:S02]  /*2df0*/  ULEA.HI UR7, UR7, UR9, URZ, 0x7 ;  /* 0x0000000907077291 */ /* 0x000fe4000f8f38ff */
[----:B------:R-:W-:-:S02]  /*2e00*/  USHF.R.S32.HI UR6, URZ, 0x7, UR6 ;  /* 0x00000007ff067899 */ /* 0x000fc40008011406 */
[----:B------:R-:W-:Y:S02]  /*2e10*/  UIADD3 UR4, UPT, UPT, UR8, -UR5, URZ ;  /* 0x8000000508047290 */ /* 0x000fe4000fffe0ff */
[----:B------:R-:W-:Y:S02]  /*2e20*/  ULEA.HI.SX32 UR74, UR7, 0x1, 0x19 ;  /* 0x00000001074a7891 */ /* 0x000fe4000f8fcaff */
[----:B------:R-:W-:Y:S02]  /*2e30*/  UIADD3 UR7, UPT, UPT, -UR6, URZ, URZ ;  /* 0x000000ff06077290 */ /* 0x000fe4000fffe1ff */
[----:B------:R-:W-:Y:S01]  /*2e40*/  USHF.R.U32.HI UR4, URZ, UR12, UR4 ;  /* 0x0000000cff047299 */ /* 0x000fe20008011604 */
[----:B------:R-:W-:Y:S01]  /*2e50*/  UMOV UR6, URZ ;  /* 0x000000ff00067c82 */ /* 0x000fe20008000000 */
[----:B------:R-:W-:Y:S02]  /*2e60*/  UMOV UR73, 0x1 ;  /* 0x0000000100497882 */ /* 0x000fe40000000000 */
[----:B------:R-:W-:Y:S01]  /*2e70*/  UIADD3 UR4, UPT, UPT, UR5, UR4, URZ ;  /* 0x0000000405047290 */ /* 0x000fe2000fffe0ff */
[----:B------:R-:W-:Y:S01]  /*2e80*/  UMOV UR14, 0x1 ;  /* 0x00000001000e7882 */ /* 0x000fe20000000000 */
[----:B------:R-:W-:Y:S01]  /*2e90*/  @!UP1 UMOV UR74, UR7 ;  /* 0x00000007004a9c82 */ /* 0x000fe20008000000 */
[----:B------:R-:W-:Y:S09]  /*2ea0*/  BRA.U UP0, `(.L_x_33) ;  /* 0x0000001100907547 */ /* 0x000ff2000b800000 */
[----:B------:R-:W1:Y:S01]  /*2eb0*/  LDCU.U8 UR9, c[0x0][0x621] ;  /* 0x0000c420ff0977ac */ /* 0x000e620008000000 */
[----:B------:R-:W2:Y:S01]  /*2ec0*/  S2UR UR6, SR_CgaCtaId ;  /* 0x00000000000679c3 */ /* 0x000ea20000008800 */
[----:B------:R-:W3:Y:S01]  /*2ed0*/  LDCU UR5, c[0x0][0x60c] ;  /* 0x0000c180ff0577ac */ /* 0x000ee20008000800 */
[----:B------:R-:W4:Y:S01]  /*2ee0*/  LDCU UR7, c[0x0][0x618] ;  /* 0x0000c300ff0777ac */ /* 0x000f220008000800 */
[----:B------:R-:W-:Y:S02]  /*2ef0*/  UIADD3 UR62, UPT, UPT, UR74, -0x1, URZ ;  /* 0xffffffff4a3e7890 */ /* 0x000fe4000fffe0ff */
[----:B------:R-:W-:Y:S01]  /*2f00*/  UIADD3 UR59, UPT, UPT, -UR8, URZ, URZ ;  /* 0x000000ff083b7290 */ /* 0x000fe2000fffe1ff */
[----:B------:R-:W-:Y:S01]  /*2f10*/  UMOV UR57, 0x400 ;  /* 0x0000040000397882 */ /* 0x000fe20000000000 */
[----:B------:R-:W5:Y:S01]  /*2f20*/  LDCU UR76, c[0x0][0x370] ;  /* 0x00006e00ff4c77ac */ /* 0x000f620008000800 */
[----:B-1----:R-:W-:Y:S02]  /*2f30*/  USHF.R.U32.HI UR69, URZ, UR9, UR4 ;  /* 0x00000009ff457299 */ /* 0x002fe40008011604 */
[----:B------:R-:W-:-:S02]  /*2f40*/  UIADD3 UR63, UPT, UPT, UR74, 0x1fffffe, URZ ;  /* 0x01fffffe4a3f7890 */ /* 0x000fc4000fffe0ff */
[----:B------:R-:W-:Y:S02]  /*2f50*/  UIADD3 UR68, UPT, UPT, -UR69, URZ, URZ ;  /* 0x000000ff45447290 */ /* 0x000fe4000fffe1ff */
[----:B--2---:R-:W-:Y:S01]  /*2f60*/  ULEA UR57, UR6, UR57, 0x18 ;  /* 0x0000003906397291 */ /* 0x004fe2000f8ec0ff */
[----:B------:R-:W1:Y:S01]  /*2f70*/  LDCU.64 UR70, c[0x0][0x348] ;  /* 0x00006900ff4677ac */ /* 0x000e620008000a00 */
[----:B---3--:R-:W-:Y:S02]  /*2f80*/  UIMAD UR59, UR5, UR59, UR75 ;  /* 0x0000003b053b72a4 */ /* 0x008fe4000f8e024b */
[----:B------:R-:W-:Y:S02]  /*2f90*/  USHF.L.U32 UR67, UR62, 0x7, URZ ;  /* 0x000000073e437899 */ /* 0x000fe400080006ff */
[----:B----4-:R-:W-:Y:S01]  /*2fa0*/  UIMAD UR68, UR7, UR68, UR8 ;  /* 0x00000044074472a4 */ /* 0x010fe2000f8e0208 */
[----:B------:R-:W-:Y:S01]  /*2fb0*/  UMOV UR6, URZ ;  /* 0x000000ff00067c82 */ /* 0x000fe20008000000 */
[----:B------:R-:W-:Y:S01]  /*2fc0*/  UMOV UR14, 0x1 ;  /* 0x00000001000e7882 */ /* 0x000fe20000000000 */
[----:B------:R-:W-:Y:S01]  /*2fd0*/  UMOV UR72, UR75 ;  /* 0x0000004b00487c82 */ /* 0x000fe20008000000 */
[----:B-----5:R-:W-:-:S08]  /*2fe0*/  UMOV UR73, 0x1 ;  /* 0x0000000100497882 */ /* 0x020fd00000000000 */
.L_x_42:
[----:B------:R-:W-:Y:S02]  /*2ff0*/  USHF.L.U32 UR4, UR14, 0x1f, URZ ;  /* 0x0000001f0e047899 */ /* 0x000fe400080006ff */
[----:B------:R-:W-:Y:S02]  /*3000*/  ULEA UR9, UR6, UR57, 0x3 ;  /* 0x0000003906097291 */ /* 0x000fe4000f8e18ff */
[----:B------:R-:W-:Y:S02]  /*3010*/  UIMAD UR64, UR6, 0x3000, UR57 ;  /* 0x00003000064078a4 */ /* 0x000fe4000f8e0239 */
[----:B------:R-:W-:Y:S01]  /*3020*/  MOV R3, UR4 ;  /* 0x0000000400037c02 */ /* 0x000fe20008000f00 */
[----:B-1----:R-:W-:Y:S02]  /*3030*/  UIADD3 UR10, UP2, UPT, UR70, 0x100, URZ ;  /* 0x00000100460a7890 */ /* 0x002fe4000ff5e0ff */
[----:B------:R-:W-:Y:S02]  /*3040*/  UIMAD UR16, UR6, 0x3000, UR57 ;  /* 0x00003000061078a4 */ /* 0x000fe4000f8e0239 */
[----:B------:R-:W1:Y:S01]  /*3050*/  SYNCS.PHASECHK.TRANS64.TRYWAIT P0, [UR9+0x90], R3 ;  /* 0x00009003ff0075a7 */ /* 0x000e620008001109 */
[----:B------:R-:W-:-:S02]  /*3060*/  UIADD3 UR12, UP1, UPT, UR70, 0x100, URZ ;  /* 0x00000100460c7890 */ /* 0x000fc4000ff3e0ff */
[----:B------:R-:W-:Y:S02]  /*3070*/  UIMAD UR8, UR6, 0x3000, UR57 ;  /* 0x00003000060878a4 */ /* 0x000fe4000f8e0239 */
[----:B------:R-:W-:Y:S01]  /*3080*/  UIADD3 UR15, UP0, UPT, UR70, 0x100, URZ ;  /* 0x00000100460f7890 */ /* 0x000fe2000ff1e0ff */
[----:B-1----:R-:W-:Y:S11]  /*3090*/  @!P0 BRA `(.L_x_34) ;  /* 0x0000009000a48947 */ /* 0x002ff60003800000 */
.L_x_100:
[----:B------:R-:W-:Y:S01]  /*30a0*/  ELECT P0, URZ, PT ;  /* 0x0000000000ff782f */ /* 0x000fe20003800000 */
[----:B------:R-:W-:Y:S02]  /*30b0*/  UIADD3.X UR11, UPT, UPT, URZ, UR71, URZ, UP2, !UPT ;  /* 0x00000047ff0b7290 */ /* 0x000fe400097fe4ff */
[----:B------:R-:W-:Y:S02]  /*30c0*/  UIADD3 UR64, UPT, UPT, UR64, 0xcc00, URZ ;  /* 0x0000cc0040407890 */ /* 0x000fe4000fffe0ff */
[----:B------:R-:W-:Y:S02]  /*30d0*/  UIADD3 UR65, UPT, UPT, UR9, 0x20, URZ ;  /* 0x0000002009417890 */ /* 0x000fe4000fffe0ff */
[----:B------:R-:W-:Y:S02]  /*30e0*/  UIADD3 UR16, UPT, UPT, UR16, 0xdc00, URZ ;  /* 0x0000dc0010107890 */ /* 0x000fe4000fffe0ff */
[----:B------:R-:W-:Y:S02]  /*30f0*/  UIADD3 UR17, UPT, UPT, UR9, 0x20, URZ ;  /* 0x0000002009117890 */ /* 0x000fe4000fffe0ff */
[----:B------:R-:W-:-:S02]  /*3100*/  UIADD3.X UR5, UPT, UPT, URZ, UR71, URZ, UP1, !UPT ;  /* 0x00000047ff057290 */ /* 0x000fc40008ffe4ff */
[----:B-1----:R-:W-:Y:S01]  /*3110*/  @P0 IMAD.MOV.U32 R3, RZ, RZ, 0x3000 ;  /* 0x00003000ff030424 */ /* 0x002fe200078e00ff */
[----:B------:R-:W-:Y:S01]  /*3120*/  UMOV UR66, URZ ;  /* 0x000000ff00427c82 */ /* 0x000fe20008000000 */
[----:B------:R-:W-:Y:S01]  /*3130*/  UMOV UR18, 0x20 ;  /* 0x0000002000127882 */ /* 0x000fe20000000000 */
[----:B------:R-:W-:Y:S01]  /*3140*/  UMOV UR19, UR67 ;  /* 0x0000004300137c82 */ /* 0x000fe20008000000 */
[----:B------:R-:W-:Y:S01]  /*3150*/  UMOV UR20, UR68 ;  /* 0x0000004400147c82 */ /* 0x000fe20008000000 */
[----:B------:R-:W-:Y:S01]  /*3160*/  UMOV UR21, UR69 ;  /* 0x0000004500157c82 */ /* 0x000fe20008000000 */
[----:B------:R1:W-:Y:S01]  /*3170*/  @P0 SYNCS.ARRIVE.TRANS64 RZ, [UR9+0x20], R3 ;  /* 0x00002003ffff09a7 */ /* 0x0003e20008000009 */
[----:B------:R-:W-:Y:S01]  /*3180*/  UMOV UR4, UR12 ;  /* 0x0000000c00047c82 */ /* 0x000fe20008000000 */
[----:B------:R2:W-:Y:S01]  /*3190*/  UTMALDG.4D [UR64], [UR10], desc[URZ] ;  /* 0x0000ff400a0075b4 */ /* 0x0005e20008019000 */
[----:B------:R-:W-:Y:S02]  /*31a0*/  USHF.L.U32 UR7, UR73, 0x1f, URZ ;  /* 0x0000001f49077899 */ /* 0x000fe400080006ff */
[----:B------:R-:W-:-:S02]  /*31b0*/  UIADD3 UR8, UPT, UPT, UR8, 0xec00, URZ ;  /* 0x0000ec0008087890 */ /* 0x000fc4000fffe0ff */
[----:B------:R-:W-:Y:S01]  /*31c0*/  UIADD3 UR9, UPT, UPT, UR9, 0x20, URZ ;  /* 0x0000002009097890 */ /* 0x000fe2000fffe0ff */
[----:B------:R-:W-:Y:S01]  /*31d0*/  UMOV UR12, UR68 ;  /* 0x00000044000c7c82 */ /* 0x000fe20008000000 */
[----:B------:R3:W-:Y:S01]  /*31e0*/  UTMALDG.4D [UR16], [UR4], desc[URZ] ;  /* 0x0000ff10040075b4 */ /* 0x0007e20008019000 */
[----:B------:R-:W-:Y:S01]  /*31f0*/  UMOV UR13, UR69 ;  /* 0x00000045000d7c82 */ /* 0x000fe20008000000 */
[----:B-1----:R-:W-:Y:S01]  /*3200*/  MOV R3, UR7 ;  /* 0x0000000700037c02 */ /* 0x002fe20008000f00 */
[----:B--2---:R-:W-:Y:S01]  /*3210*/  UMOV UR10, 0x40 ;  /* 0x00000040000a7882 */ /* 0x004fe20000000000 */
[----:B------:R-:W-:Y:S01]  /*3220*/  UMOV UR11, UR67 ;  /* 0x00000043000b7c82 */ /* 0x000fe20008000000 */
[----:B---3--:R-:W-:Y:S01]  /*3230*/  UIADD3.X UR5, UPT, UPT, URZ, UR71, URZ, UP0, !UPT ;  /* 0x00000047ff057290 */ /* 0x008fe200087fe4ff */
[----:B------:R-:W-:-:S08]  /*3240*/  UMOV UR4, UR15 ;  /* 0x0000000f00047c82 */ /* 0x000fd00008000000 */
[----:B------:R1:W-:Y:S01]  /*3250*/  UTMALDG.4D [UR8], [UR4], desc[URZ] ;  /* 0x0000ff08040075b4 */ /* 0x0003e20008019000 */
[----:B------:R-:W2:Y:S01]  /*3260*/  SYNCS.PHASECHK.TRANS64.TRYWAIT P0, [UR57+0x10], R3 ;  /* 0x00001003ff0075a7 */ /* 0x000ea20008001139 */
[----:B-1----:R-:W-:Y:S02]  /*3270*/  UIADD3 UR12, UP2, UPT, UR70, 0x80, URZ ;  /* 0x00000080460c7890 */ /* 0x002fe4000ff5e0ff */
[----:B------:R-:W-:Y:S01]  /*3280*/  UIADD3 UR4, UP1, UPT, UR70, 0x80, URZ ;  /* 0x0000008046047890 */ /* 0x000fe2000ff3e0ff */
[----:B--2---:R-:W-:Y:S11]  /*3290*/  @!P0 BRA `(.L_x_35) ;  /* 0x0000009000448947 */ /* 0x004ff60003800000 */
.L_x_102:
[----:B------:R-:W-:Y:S01]  /*32a0*/  ELECT P0, URZ, PT ;  /* 0x0000000000ff782f */ /* 0x000fe20003800000 */
[----:B------:R-:W-:Y:S02]  /*32b0*/  UIADD3 UR22, UP0, UPT, UR70, 0x80, URZ ;  /* 0x0000008046167890 */ /* 0x000fe4000ff1e0ff */
[----:B------:R-:W-:Y:S02]  /*32c0*/  USHF.L.U32 UR59, UR59, 0x8, URZ ;  /* 0x000000083b3b7899 */ /* 0x000fe400080006ff */
[----:B------:R-:W-:Y:S02]  /*32d0*/  UIADD3 UR56, UPT, UPT, UR57, 0x6c00, URZ ;  /* 0x00006c0039387890 */ /* 0x000fe4000fffe0ff */
[----:B------:R-:W-:Y:S02]  /*32e0*/  UIADD3.X UR13, UPT, UPT, URZ, UR71, URZ, UP2, !UPT ;  /* 0x00000047ff0d7290 */ /* 0x000fe400097fe4ff */
[----:B------:R-:W-:Y:S02]  /*32f0*/  UIADD3 UR16, UPT, UPT, UR57, 0x7c00, URZ ;  /* 0x00007c0039107890 */ /* 0x000fe4000fffe0ff */
[----:B------:R-:W-:-:S02]  /*3300*/  UIADD3.X UR5, UPT, UPT, URZ, UR71, URZ, UP1, !UPT ;  /* 0x00000047ff057290 */ /* 0x000fc40008ffe4ff */
[----:B-1----:R-:W-:Y:S01]  /*3310*/  @P0 IMAD.MOV.U32 R3, RZ, RZ, 0x3000 ;  /* 0x00003000ff030424 */ /* 0x002fe200078e00ff */
[----:B------:R-:W-:Y:S02]  /*3320*/  UIADD3 UR8, UPT, UPT, UR57, 0x8c00, URZ ;  /* 0x00008c0039087890 */ /* 0x000fe4000fffe0ff */
[----:B------:R-:W-:Y:S01]  /*3330*/  UIADD3.X UR23, UPT, UPT, URZ, UR71, URZ, UP0, !UPT ;  /* 0x00000047ff177290 */ /* 0x000fe200087fe4ff */
[----:B------:R1:W-:Y:S01]  /*3340*/  @P0 SYNCS.ARRIVE.TRANS64 RZ, [UR57], R3 ;  /* 0x00000003ffff09a7 */ /* 0x0003e20008000039 */
[----:B------:R-:W-:Y:S01]  /*3350*/  UMOV UR58, URZ ;  /* 0x000000ff003a7c82 */ /* 0x000fe20008000000 */
[----:B------:R-:W-:Y:S01]  /*3360*/  UMOV UR60, UR68 ;  /* 0x00000044003c7c82 */ /* 0x000fe20008000000 */
[----:B------:R-:W-:Y:S01]  /*3370*/  UMOV UR61, UR69 ;  /* 0x00000045003d7c82 */ /* 0x000fe20008000000 */
[----:B------:R-:W-:Y:S01]  /*3380*/  UMOV UR18, 0x20 ;  /* 0x0000002000127882 */ /* 0x000fe20000000000 */
[----:B------:R-:W-:Y:S01]  /*3390*/  UMOV UR17, UR57 ;  /* 0x0000003900117c82 */ /* 0x000fe20008000000 */
[----:B------:R-:W-:Y:S01]  /*33a0*/  UMOV UR20, UR68 ;  /* 0x0000004400147c82 */ /* 0x000fe20008000000 */
[----:B------:R-:W-:Y:S01]  /*33b0*/  UMOV UR21, UR69 ;  /* 0x0000004500157c82 */ /* 0x000fe20008000000 */
[----:B------:R-:W-:Y:S01]  /*33c0*/  UMOV UR19, UR59 ;  /* 0x0000003b00137c82 */ /* 0x000fe20008000000 */
[----:B------:R2:W-:Y:S01]  /*33d0*/  UTMALDG.4D [UR56], [UR12], desc[URZ] ;  /* 0x0000ff380c0075b4 */ /* 0x0005e20008019000 */
[----:B------:R-:W-:Y:S01]  /*33e0*/  UMOV UR10, 0x40 ;  /* 0x00000040000a7882 */ /* 0x000fe20000000000 */
[----:B------:R-:W-:Y:S01]  /*33f0*/  UMOV UR9, UR57 ;  /* 0x0000003900097c82 */ /* 0x000fe20008000000 */
[----:B------:R-:W-:Y:S01]  /*3400*/  UMOV UR11, UR59 ;  /* 0x0000003b000b7c82 */ /* 0x000fe20008000000 */
[----:B------:R-:W-:-:S02]  /*3410*/  UIADD3 UR6, UPT, UPT, UR6, 0x1, URZ ;  /* 0x0000000106067890 */ /* 0x000fc4000fffe0ff */
[----:B------:R-:W-:Y:S01]  /*3420*/  UIADD3 UR15, UP2, UPT, UR70, 0x80, URZ ;  /* 0x00000080460f7890 */ /* 0x000fe2000ff5e0ff */
[----:B------:R3:W-:Y:S01]  /*3430*/  UTMALDG.4D [UR16], [UR4], desc[URZ] ;  /* 0x0000ff10040075b4 */ /* 0x0007e20008019000 */
[----:B------:R-:W-:Y:S02]  /*3440*/  UIADD3 UR30, UP0, UPT, UR70, 0x80, URZ ;  /* 0x00000080461e7890 */ /* 0x000fe4000ff1e0ff */
[----:B------:R-:W-:Y:S01]  /*3450*/  UIADD3 UR24, UPT, UPT, UR57, 0xac00, URZ ;  /* 0x0000ac0039187890 */ /* 0x000fe2000fffe0ff */
[----:B-1----:R-:W-:Y:S01]  /*3460*/  MOV R3, UR7 ;  /* 0x0000000700037c02 */ /* 0x002fe20008000f00 */
[----:B--2---:R-:W-:Y:S01]  /*3470*/  UMOV UR12, UR68 ;  /* 0x00000044000c7c82 */ /* 0x004fe20008000000 */
[----:B------:R-:W-:Y:S02]  /*3480*/  UMOV UR13, UR69 ;  /* 0x00000045000d7c82 */ /* 0x000fe40008000000 */
[----:B------:R1:W-:Y:S01]  /*3490*/  UTMALDG.4D [UR8], [UR22], desc[URZ] ;  /* 0x0000ff08160075b4 */ /* 0x0003e20008019000 */
[----:B------:R-:W2:Y:S01]  /*34a0*/  SYNCS.PHASECHK.TRANS64.TRYWAIT P0, [UR57+0x18], R3 ;  /* 0x00001803ff0075a7 */ /* 0x000ea20008001139 */
[----:B---3--:R-:W-:-:S02]  /*34b0*/  UIADD3 UR18, UP1, UPT, UR70, 0x80, URZ ;  /* 0x0000008046127890 */ /* 0x008fc4000ff3e0ff */
[----:B-1----:R-:W-:Y:S02]  /*34c0*/  UIADD3 UR8, UPT, UPT, UR57, 0x9c00, URZ ;  /* 0x00009c0039087890 */ /* 0x002fe4000fffe0ff */
[----:B------:R-:W-:Y:S01]  /*34d0*/  UIADD3 UR9, UPT, UPT, UR57, 0x8, URZ ;  /* 0x0000000839097890 */ /* 0x000fe2000fffe0ff */
[----:B------:R-:W-:Y:S01]  /*34e0*/  UMOV UR10, URZ ;  /* 0x000000ff000a7c82 */ /* 0x000fe20008000000 */
[----:B--2---:R-:W-:Y:S10]  /*34f0*/  @!P0 BRA `(.L_x_36) ;  /* 0x0000008c00cc8947 */ /* 0x004ff40003800000 */
.L_x_104:
[----:B------:R-:W-:Y:S01]  /*3500*/  ELECT P0, URZ, PT ;  /* 0x0000000000ff782f */ /* 0x000fe20003800000 */
[----:B------:R-:W-:Y:S02]  /*3510*/  UISETP.NE.AND UP3, UPT, UR6, 0xe, UPT ;  /* 0x0000000e0600788c */ /* 0x000fe4000bf65270 */
[----:B------:R-:W-:Y:S02]  /*3520*/  UIADD3.X UR7, UPT, UPT, URZ, UR71, URZ, UP2, !UPT ;  /* 0x00000047ff077290 */ /* 0x000fe400097fe4ff */
[----:B------:R-:W-:Y:S02]  /*3530*/  UIADD3 UR11, UPT, UPT, UR59, 0x80, URZ ;  /* 0x000000803b0b7890 */ /* 0x000fe4000fffe0ff */
[----:B------:R-:W-:Y:S02]  /*3540*/  UIADD3 UR25, UPT, UPT, UR57, 0x8, URZ ;  /* 0x0000000839197890 */ /* 0x000fe4000fffe0ff */
[----:B------:R-:W-:Y:S02]  /*3550*/  UIADD3.X UR5, UPT, UPT, URZ, UR71, URZ, UP1, !UPT ;  /* 0x00000047ff057290 */ /* 0x000fe40008ffe4ff */
[----:B------:R-:W-:-:S02]  /*3560*/  USEL UR4, URZ, 0x1, UP3 ;  /* 0x00000001ff047887 */ /* 0x000fc40009800000 */
[----:B-1----:R-:W-:Y:S01]  /*3570*/  @P0 IMAD.MOV.U32 R3, RZ, RZ, 0x3000 ;  /* 0x00003000ff030424 */ /* 0x002fe200078e00ff */
[----:B------:R-:W-:Y:S02]  /*3580*/  USEL UR22, UR6, URZ, UP3 ;  /* 0x000000ff06167287 */ /* 0x000fe40009800000 */
[----:B------:R-:W-:Y:S01]  /*3590*/  ULOP3.LUT UR23, UR14, UR4, URZ, 0x3c, !UPT ;  /* 0x000000040e177292 */ /* 0x000fe2000f8e3cff */
[----:B------:R1:W-:Y:S01]  /*35a0*/  @P0 SYNCS.ARRIVE.TRANS64 RZ, [UR57+0x8], R3 ;  /* 0x00000803ffff09a7 */ /* 0x0003e20008000039 */
[----:B------:R-:W-:Y:S01]  /*35b0*/  UMOV UR6, UR15 ;  /* 0x0000000f00067c82 */ /* 0x000fe20008000000 */
[----:B------:R-:W-:Y:S01]  /*35c0*/  UMOV UR26, 0x20 ;  /* 0x00000020001a7882 */ /* 0x000fe20000000000 */
[----:B------:R-:W-:Y:S01]  /*35d0*/  UMOV UR28, UR68 ;  /* 0x00000044001c7c82 */ /* 0x000fe20008000000 */
[----:B------:R-:W-:Y:S01]  /*35e0*/  UMOV UR29, UR69 ;  /* 0x00000045001d7c82 */ /* 0x000fe20008000000 */
[----:B------:R-:W-:Y:S01]  /*35f0*/  UMOV UR27, UR11 ;  /* 0x0000000b001b7c82 */ /* 0x000fe20008000000 */
[----:B------:R-:W-:Y:S01]  /*3600*/  UMOV UR4, UR18 ;  /* 0x0000001200047c82 */ /* 0x000fe20008000000 */
[----:B------:R2:W-:Y:S01]  /*3610*/  UTMALDG.4D [UR8], [UR6], desc[URZ] ;  /* 0x0000ff08060075b4 */ /* 0x0005e20008019000 */
[----:B------:R-:W-:-:S02]  /*3620*/  UIADD3 UR16, UPT, UPT, UR57, 0xbc00, URZ ;  /* 0x0000bc0039107890 */ /* 0x000fc4000fffe0ff */
[----:B------:R-:W-:Y:S02]  /*3630*/  UIADD3 UR17, UPT, UPT, UR57, 0x8, URZ ;  /* 0x0000000839117890 */ /* 0x000fe4000fffe0ff */
[----:B------:R-:W-:Y:S02]  /*3640*/  USHF.L.U32 UR15, UR23, 0x1f, URZ ;  /* 0x0000001f170f7899 */ /* 0x000fe400080006ff */
[----:B------:R-:W-:Y:S01]  /*3650*/  ULEA UR14, UR22, UR57, 0x3 ;  /* 0x00000039160e7291 */ /* 0x000fe2000f8e18ff */
[----:B------:R3:W-:Y:S01]  /*3660*/  UTMALDG.4D [UR24], [UR4], desc[URZ] ;  /* 0x0000ff18040075b4 */ /* 0x0007e20008019000 */
[----:B------:R-:W-:Y:S01]  /*3670*/  UMOV UR18, 0x40 ;  /* 0x0000004000127882 */ /* 0x000fe20000000000 */
[----:B------:R-:W-:Y:S01]  /*3680*/  UMOV UR20, UR68 ;  /* 0x0000004400147c82 */ /* 0x000fe20008000000 */
[----:B------:R-:W-:Y:S01]  /*3690*/  UMOV UR21, UR69 ;  /* 0x0000004500157c82 */ /* 0x000fe20008000000 */
[----:B------:R-:W-:Y:S01]  /*36a0*/  UMOV UR19, UR11 ;  /* 0x0000000b00137c82 */ /* 0x000fe20008000000 */
[----:B-1----:R-:W-:Y:S01]  /*36b0*/  MOV R3, UR15 ;  /* 0x0000000f00037c02 */ /* 0x002fe20008000f00 */
[----:B--2---:R-:W-:-:S02]  /*36c0*/  UIADD3 UR6, UP1, UPT, UR70, 0x180, URZ ;  /* 0x0000018046067890 */ /* 0x004fc4000ff3e0ff */
[----:B---3--:R-:W-:Y:S01]  /*36d0*/  UIADD3.X UR5, UPT, UPT, URZ, UR71, URZ, UP0, !UPT ;  /* 0x00000047ff057290 */ /* 0x008fe200087fe4ff */
[----:B------:R-:W-:Y:S01]  /*36e0*/  UMOV UR4, UR30 ;  /* 0x0000001e00047c82 */ /* 0x000fe20008000000 */
[----:B------:R-:W-:Y:S01]  /*36f0*/  UIADD3 UR30, UP0, UPT, UR70, 0x180, URZ ;  /* 0x00000180461e7890 */ /* 0x000fe2000ff1e0ff */
[----:B------:R-:W-:Y:S01]  /*3700*/  UMOV UR26, URZ ;  /* 0x000000ff001a7c82 */ /* 0x000fe20008000000 */
[----:B------:R-:W-:-:S05]  /*3710*/  UMOV UR27, UR67 ;  /* 0x00000043001b7c82 */ /* 0x000fca0008000000 */
[----:B------:R1:W-:Y:S01]  /*3720*/  UTMALDG.4D [UR16], [UR4], desc[URZ] ;  /* 0x0000ff10040075b4 */ /* 0x0003e20008019000 */
[----:B------:R-:W2:Y:S01]  /*3730*/  SYNCS.PHASECHK.TRANS64.TRYWAIT P0, [UR14+0x90], R3 ;  /* 0x00009003ff0075a7 */ /* 0x000ea2000800110e */
[----:B-1----:R-:W-:Y:S01]  /*3740*/  UIADD3 UR4, UP2, UPT, UR70, 0x180, URZ ;  /* 0x0000018046047890 */ /* 0x002fe2000ff5e0ff */
[----:B------:R-:W-:Y:S01]  /*3750*/  UMOV UR18, 0x20 ;  /* 0x0000002000127882 */ /* 0x000fe20000000000 */
[----:B--2---:R-:W-:Y:S10]  /*3760*/  @!P0 BRA `(.L_x_37) ;  /* 0x0000008c00508947 */ /* 0x004ff40003800000 */
.L_x_106:
[----:B------:R-:W-:Y:S01]  /*3770*/  ELECT P0, URZ, PT ;  /* 0x0000000000ff782f */ /* 0x000fe20003800000 */
[----:B------:R-:W-:Y:S02]  /*3780*/  UIMAD UR24, UR22, 0x3000, UR57 ;  /* 0x00003000161878a4 */ /* 0x000fe4000f8e0239 */
[----:B------:R-:W-:Y:S02]  /*3790*/  UIMAD UR16, UR22, 0x3000, UR57 ;  /* 0x00003000161078a4 */ /* 0x000fe4000f8e0239 */
[----:B------:R-:W-:Y:S02]  /*37a0*/  UIADD3.X UR5, UPT, UPT, URZ, UR71, URZ, UP2, !UPT ;  /* 0x00000047ff057290 */ /* 0x000fe400097fe4ff */
[----:B------:R-:W-:Y:S02]  /*37b0*/  UIADD3 UR24, UPT, UPT, UR24, 0xcc00, URZ ;  /* 0x0000cc0018187890 */ /* 0x000fe4000fffe0ff */
[----:B------:R-:W-:Y:S02]  /*37c0*/  UIADD3 UR25, UPT, UPT, UR14, 0x20, URZ ;  /* 0x000000200e197890 */ /* 0x000fe4000fffe0ff */
[----:B------:R-:W-:-:S02]  /*37d0*/  UIADD3.X UR7, UPT, UPT, URZ, UR71, URZ, UP1, !UPT ;  /* 0x00000047ff077290 */ /* 0x000fc40008ffe4ff */
[----:B-1----:R-:W-:Y:S01]  /*37e0*/  @P0 MOV R3, 0x3000 ;  /* 0x0000300000030802 */ /* 0x002fe20000000f00 */
[----:B------:R-:W-:Y:S02]  /*37f0*/  UIADD3 UR16, UPT, UPT, UR16, 0xdc00, URZ ;  /* 0x0000dc0010107890 */ /* 0x000fe4000fffe0ff */
[----:B------:R-:W-:Y:S01]  /*3800*/  UIADD3 UR17, UPT, UPT, UR14, 0x20, URZ ;  /* 0x000000200e117890 */ /* 0x000fe2000fffe0ff */
[----:B------:R1:W-:Y:S01]  /*3810*/  @P0 SYNCS.ARRIVE.TRANS64 RZ, [UR14+0x20], R3 ;  /* 0x00002003ffff09a7 */ /* 0x0003e2000800000e */
[----:B------:R-:W-:Y:S01]  /*3820*/  UIMAD UR8, UR22, 0x3000, UR57 ;  /* 0x00003000160878a4 */ /* 0x000fe2000f8e0239 */
[----:B------:R-:W-:Y:S01]  /*3830*/  UTMALDG.4D [UR24], [UR4], desc[URZ] ;  /* 0x0000ff18040075b4 */ /* 0x000fe20008019000 */
[----:B------:R-:W-:Y:S01]  /*3840*/  UMOV UR19, UR67 ;  /* 0x0000004300137c82 */ /* 0x000fe20008000000 */
[----:B------:R-:W-:Y:S01]  /*3850*/  UMOV UR20, UR68 ;  /* 0x0000004400147c82 */ /* 0x000fe20008000000 */
[----:B------:R-:W-:Y:S01]  /*3860*/  UMOV UR21, UR69 ;  /* 0x0000004500157c82 */ /* 0x000fe20008000000 */
[----:B------:R-:W-:-:S02]  /*3870*/  UIADD3.X UR15, UPT, UPT, URZ, UR71, URZ, UP0, !UPT ;  /* 0x00000047ff0f7290 */ /* 0x000fc400087fe4ff */
[----:B------:R-:W-:Y:S02]  /*3880*/  UIADD3 UR8, UPT, UPT, UR8, 0xec00, URZ ;  /* 0x0000ec0008087890 */ /* 0x000fe4000fffe0ff */
[----:B------:R-:W-:Y:S01]  /*3890*/  UIADD3 UR9, UPT, UPT, UR14, 0x20, URZ ;  /* 0x000000200e097890 */ /* 0x000fe2000fffe0ff */
[----:B------:R2:W-:Y:S01]  /*38a0*/  UTMALDG.4D [UR16], [UR6], desc[URZ] ;  /* 0x0000ff10060075b4 */ /* 0x0005e20008019000 */
[----:B------:R-:W-:Y:S01]  /*38b0*/  UMOV UR10, 0x40 ;  /* 0x00000040000a7882 */ /* 0x000fe20000000000 */
[----:B------:R-:W-:Y:S01]  /*38c0*/  UMOV UR11, UR67 ;  /* 0x00000043000b7c82 */ /* 0x000fe20008000000 */
[----:B------:R-:W-:Y:S01]  /*38d0*/  UMOV UR12, UR68 ;  /* 0x00000044000c7c82 */ /* 0x000fe20008000000 */
[----:B------:R-:W-:Y:S01]  /*38e0*/  UMOV UR13, UR69 ;  /* 0x00000045000d7c82 */ /* 0x000fe20008000000 */
[----:B------:R-:W-:Y:S01]  /*38f0*/  UMOV UR14, UR30 ;  /* 0x0000001e000e7c82 */ /* 0x000fe20008000000 */
[----:B------:R-:W-:Y:S02]  /*3900*/  ULOP3.LUT UR73, UR73, 0x1, URZ, 0x3c, !UPT ;  /* 0x0000000149497892 */ /* 0x000fe4000f8e3cff */
[----:B------:R3:W-:Y:S01]  /*3910*/  UTMALDG.4D [UR8], [UR14], desc[URZ] ;  /* 0x0000ff080e0075b4 */ /* 0x0007e20008019000 */
[----:B--2---:R-:W-:-:S04]  /*3920*/  UIADD3 UR6, UPT, UPT, UR22, 0x1, URZ ;  /* 0x0000000116067890 */ /* 0x004fc8000fffe0ff */
[----:B------:R-:W-:-:S04]  /*3930*/  UISETP.NE.AND UP0, UPT, UR6, 0xe, UPT ;  /* 0x0000000e0600788c */ /* 0x000fc8000bf05270 */
[----:B---3--:R-:W-:Y:S02]  /*3940*/  USEL UR14, URZ, 0x1, UP0 ;  /* 0x00000001ff0e7887 */ /* 0x008fe40008000000 */
[----:B------:R-:W-:Y:S02]  /*3950*/  USEL UR6, UR6, URZ, UP0 ;  /* 0x000000ff06067287 */ /* 0x000fe40008000000 */
[----:B------:R-:W-:Y:S02]  /*3960*/  UISETP.GE.AND UP0, UPT, UR74, 0x2, UPT ;  /* 0x000000024a00788c */ /* 0x000fe4000bf06270 */
[----:B------:R-:W-:-:S07]  /*3970*/  ULOP3.LUT UR14, UR23, UR14, URZ, 0x3c, !UPT ;  /* 0x0000000e170e7292 */ /* 0x000fce000f8e3cff */
[----:B-1----:R-:W-:Y:S05]  /*3980*/  BRA.U !UP0, `(.L_x_38) ;  /* 0x00000005086c7547 */ /* 0x002fea000b800000 */
[----:B------:R-:W-:Y:S01]  /*3990*/  HFMA2 R4, -RZ, RZ, 0, 0.125 ;  /* 0x00003000ff047431 */ /* 0x000fe200000001ff */
[----:B------:R-:W-:Y:S02]  /*39a0*/  UIADD3 UR58, UP5, UPT, UR70, 0x100, URZ ;  /* 0x00000100463a7890 */ /* 0x000fe4000ffbe0ff */
[----:B------:R-:W-:Y:S02]  /*39b0*/  UIADD3 UR54, UP4, UPT, UR70, 0x100, URZ ;  /* 0x0000010046367890 */ /* 0x000fe4000ff9e0ff */
[----:B------:R-:W-:Y:S02]  /*39c0*/  UIADD3 UR46, UP3, UPT, UR70, 0x100, URZ ;  /* 0x00000100462e7890 */ /* 0x000fe4000ff7e0ff */
[----:B------:R-:W-:Y:S02]  /*39d0*/  UIADD3 UR38, UP2, UPT, UR70, 0x180, URZ ;  /* 0x0000018046267890 */ /* 0x000fe4000ff5e0ff */
[----:B------:R-:W-:Y:S02]  /*39e0*/  UIADD3 UR30, UP1, UPT, UR70, 0x180, URZ ;  /* 0x00000180461e7890 */ /* 0x000fe4000ff3e0ff */
[----:B------:R-:W-:Y:S01]  /*39f0*/  UIADD3 UR22, UP0, UPT, UR70, 0x180, URZ ;  /* 0x0000018046167890 */ /* 0x000fe2000ff1e0ff */
[----:B------:R-:W-:Y:S01]  /*3a00*/  UMOV UR7, URZ ;  /* 0x000000ff00077c82 */ /* 0x000fe20008000000 */
[----:B------:R-:W-:Y:S01]  /*3a10*/  UMOV UR50, URZ ;  /* 0x000000ff00327c82 */ /* 0x000fe20008000000 */
[----:B------:R-:W-:-:S02]  /*3a20*/  UIADD3.X UR59, UPT, UPT, URZ, UR71, URZ, UP5, !UPT ;  /* 0x00000047ff3b7290 */ /* 0x000fc4000affe4ff */
[----:B------:R-:W-:Y:S02]  /*3a30*/  UIADD3.X UR55, UPT, UPT, URZ, UR71, URZ, UP4, !UPT ;  /* 0x00000047ff377290 */ /* 0x000fe4000a7fe4ff */
[----:B------:R-:W-:Y:S02]  /*3a40*/  UIADD3.X UR47, UPT, UPT, URZ, UR71, URZ, UP3, !UPT ;  /* 0x00000047ff2f7290 */ /* 0x000fe40009ffe4ff */
[----:B------:R-:W-:Y:S02]  /*3a50*/  UIADD3.X UR39, UPT, UPT, URZ, UR71, URZ, UP2, !UPT ;  /* 0x00000047ff277290 */ /* 0x000fe400097fe4ff */
[----:B------:R-:W-:Y:S02]  /*3a60*/  UIADD3.X UR31, UPT, UPT, URZ, UR71, URZ, UP1, !UPT ;  /* 0x00000047ff1f7290 */ /* 0x000fe40008ffe4ff */
[----:B------:R-:W-:Y:S01]  /*3a70*/  UIADD3.X UR23, UPT, UPT, URZ, UR71, URZ, UP0, !UPT ;  /* 0x00000047ff177290 */ /* 0x000fe200087fe4ff */
[----:B------:R-:W-:Y:S01]  /*3a80*/  UMOV UR42, 0x20 ;  /* 0x00000020002a7882 */ /* 0x000fe20000000000 */
[----:B------:R-:W-:Y:S01]  /*3a90*/  UMOV UR34, 0x40 ;  /* 0x0000004000227882 */ /* 0x000fe20000000000 */
[----:B------:R-:W-:Y:S01]  /*3aa0*/  UMOV UR26, URZ ;  /* 0x000000ff001a7c82 */ /* 0x000fe20008000000 */
[----:B------:R-:W-:Y:S01]  /*3ab0*/  UMOV UR18, 0x20 ;  /* 0x0000002000127882 */ /* 0x000fe20000000000 */
[----:B------:R-:W-:-:S07]  /*3ac0*/  UMOV UR10, 0x40 ;  /* 0x00000040000a7882 */ /* 0x000fce0000000000 */
.L_x_41:
[----:B------:R-:W-:Y:S02]  /*3ad0*/  USHF.L.U32 UR5, UR14, 0x1f, URZ ;  /* 0x0000001f0e057899 */ /* 0x000fe400080006ff */
[----:B------:R-:W-:Y:S02]  /*3ae0*/  ULEA UR4, UR6, UR57, 0x3 ;  /* 0x0000003906047291 */ /* 0x000fe4000f8e18ff */
[----:B------:R-:W-:Y:S02]  /*3af0*/  UIMAD UR48, UR6, 0x3000, UR57 ;  /* 0x00003000063078a4 */ /* 0x000fe4000f8e0239 */
[----:B-1----:R-:W-:Y:S01]  /*3b00*/  MOV R3, UR5 ;  /* 0x0000000500037c02 */ /* 0x002fe20008000f00 */
[----:B------:R-:W-:Y:S02]  /*3b10*/  UIMAD UR40, UR6, 0x3000, UR57 ;  /* 0x00003000062878a4 */ /* 0x000fe4000f8e0239 */
[----:B------:R-:W-:Y:S02]  /*3b20*/  UIMAD UR32, UR6, 0x3000, UR57 ;  /* 0x00003000062078a4 */ /* 0x000fe4000f8e0239 */
[----:B------:R-:W1:Y:S01]  /*3b30*/  SYNCS.PHASECHK.TRANS64.TRYWAIT P0, [UR4+0x90], R3 ;  /* 0x00009003ff0075a7 */ /* 0x000e620008001104 */
[----:B------:R-:W-:-:S02]  /*3b40*/  UIADD3 UR51, UPT, UPT, UR63, -UR7, URZ ;  /* 0x800000073f337290 */ /* 0x000fc4000fffe0ff */
[----:B------:R-:W-:Y:S01]  /*3b50*/  UIADD3 UR6, UPT, UPT, UR6, 0x1, URZ ;  /* 0x0000000106067890 */ /* 0x000fe2000fffe0ff */
[----:B------:R-:W-:Y:S01]  /*3b60*/  UMOV UR52, UR68 ;  /* 0x0000004400347c82 */ /* 0x000fe20008000000 */
[----:B------:R-:W-:Y:S01]  /*3b70*/  UMOV UR53, UR69 ;  /* 0x0000004500357c82 */ /* 0x000fe20008000000 */
[----:B------:R-:W-:Y:S01]  /*3b80*/  UMOV UR44, UR68 ;  /* 0x00000044002c7c82 */ /* 0x000fe20008000000 */
[----:B------:R-:W-:Y:S01]  /*3b90*/  UMOV UR45, UR69 ;  /* 0x00000045002d7c82 */ /* 0x000fe20008000000 */
[----:B-1----:R-:W-:Y:S07]  /*3ba0*/  @!P0 BRA `(.L_x_39) ;  /* 0x0000008800608947 */ /* 0x002fee0003800000 */
.L_x_108:
[----:B------:R-:W-:Y:S01]  /*3bb0*/  ELECT P0, URZ, PT ;  /* 0x0000000000ff782f */ /* 0x000fe20003800000 */
[----:B------:R-:W-:Y:S02]  /*3bc0*/  UISETP.NE.AND UP0, UPT, UR6, 0xe, UPT ;  /* 0x0000000e0600788c */ /* 0x000fe4000bf05270 */
[----:B------:R-:W-:Y:S02]  /*3bd0*/  USHF.L.U32 UR51, UR51, 0x7, URZ ;  /* 0x0000000733337899 */ /* 0x000fe400080006ff */
[----:B------:R-:W-:Y:S02]  /*3be0*/  USEL UR5, URZ, 0x1, UP0 ;  /* 0x00000001ff057887 */ /* 0x000fe40008000000 */
[----:B------:R-:W-:Y:S02]  /*3bf0*/  UIADD3 UR48, UPT, UPT, UR48, 0xcc00, URZ ;  /* 0x0000cc0030307890 */ /* 0x000fe4000fffe0ff */
[----:B------:R-:W-:Y:S02]  /*3c00*/  ULOP3.LUT UR14, UR14, UR5, URZ, 0x3c, !UPT ;  /* 0x000000050e0e7292 */ /* 0x000fe4000f8e3cff */
[----:B------:R-:W-:-:S02]  /*3c10*/  USEL UR5, UR6, URZ, UP0 ;  /* 0x000000ff06057287 */ /* 0x000fc40008000000 */
[----:B-1----:R-:W-:Y:S01]  /*3c20*/  @P0 IMAD.MOV.U32 R3, RZ, RZ, 0x3000 ;  /* 0x00003000ff030424 */ /* 0x002fe200078e00ff */
[----:B------:R-:W-:Y:S02]  /*3c30*/  UIADD3 UR49, UPT, UPT, UR4, 0x20, URZ ;  /* 0x0000002004317890 */ /* 0x000fe4000fffe0ff */
[----:B------:R-:W-:Y:S01]  /*3c40*/  UIADD3 UR40, UPT, UPT, UR40, 0xdc00, URZ ;  /* 0x0000dc0028287890 */ /* 0x000fe2000fffe0ff */
[----:B------:R1:W-:Y:S01]  /*3c50*/  @P0 SYNCS.ARRIVE.TRANS64 RZ, [UR4+0x20], R3 ;  /* 0x00002003ffff09a7 */ /* 0x0003e20008000004 */
[----:B------:R-:W-:Y:S02]  /*3c60*/  UIADD3 UR41, UPT, UPT, UR4, 0x20, URZ ;  /* 0x0000002004297890 */ /* 0x000fe4000fffe0ff */
[----:B------:R-:W-:Y:S02]  /*3c70*/  UIADD3 UR32, UPT, UPT, UR32, 0xec00, URZ ;  /* 0x0000ec0020207890 */ /* 0x000fe4000fffe0ff */
[----:B------:R-:W-:Y:S01]  /*3c80*/  UIADD3 UR33, UPT, UPT, UR4, 0x20, URZ ;  /* 0x0000002004217890 */ /* 0x000fe2000fffe0ff */
[----:B------:R2:W-:Y:S01]  /*3c90*/  UTMALDG.4D [UR48], [UR58], desc[URZ] ;  /* 0x0000ff303a0075b4 */ /* 0x0005e20008019000 */
[----:B------:R-:W-:-:S02]  /*3ca0*/  USHF.L.U32 UR6, UR14, 0x1f, URZ ;  /* 0x0000001f0e067899 */ /* 0x000fc400080006ff */
[----:B------:R-:W-:Y:S01]  /*3cb0*/  ULEA UR4, UR5, UR57, 0x3 ;  /* 0x0000003905047291 */ /* 0x000fe2000f8e18ff */
[----:B------:R-:W-:Y:S01]  /*3cc0*/  UMOV UR43, UR51 ;  /* 0x00000033002b7c82 */ /* 0x000fe20008000000 */
[----:B------:R-:W-:Y:S01]  /*3cd0*/  UMOV UR36, UR68 ;  /* 0x0000004400247c82 */ /* 0x000fe20008000000 */
[----:B------:R-:W-:Y:S01]  /*3ce0*/  UMOV UR37, UR69 ;  /* 0x0000004500257c82 */ /* 0x000fe20008000000 */
[----:B------:R-:W-:Y:S01]  /*3cf0*/  UMOV UR35, UR51 ;  /* 0x0000003300237c82 */ /* 0x000fe20008000000 */
[----:B------:R2:W-:Y:S01]  /*3d00*/  UTMALDG.4D [UR40], [UR54], desc[URZ] ;  /* 0x0000ff28360075b4 */ /* 0x0005e20008019000 */
[----:B-1----:R-:W-:Y:S01]  /*3d10*/  MOV R3, UR6 ;  /* 0x0000000600037c02 */ /* 0x002fe20008000f00 */
[----:B------:R2:W-:Y:S03]  /*3d20*/  UTMALDG.4D [UR32], [UR46], desc[URZ] ;  /* 0x0000ff202e0075b4 */ /* 0x0005e60008019000 */
[----:B------:R-:W1:Y:S02]  /*3d30*/  SYNCS.PHASECHK.TRANS64.TRYWAIT P0, [UR4+0x90], R3 ;  /* 0x00009003ff0075a7 */ /* 0x000e640008001104 */
[----:B-12---:R-:W-:Y:S05]  /*3d40*/  @!P0 BRA `(.L_x_40) ;  /* 0x0000008800188947 */ /* 0x006fea0003800000 */
.L_x_110:
[----:B------:R-:W-:Y:S01]  /*3d50*/  ELECT P0, URZ, PT ;  /* 0x0000000000ff782f */ /* 0x000fe20003800000 */
[----:B------:R-:W-:Y:S02]  /*3d60*/  UIMAD UR24, UR5, 0x3000, UR57 ;  /* 0x00003000051878a4 */ /* 0x000fe4000f8e0239 */
[----:B------:R-:W-:Y:S02]  /*3d70*/  UIMAD UR16, UR5, 0x3000, UR57 ;  /* 0x00003000051078a4 */ /* 0x000fe4000f8e0239 */
[----:B------:R-:W-:Y:S02]  /*3d80*/  UIMAD UR8, UR5, 0x3000, UR57 ;  /* 0x00003000050878a4 */ /* 0x000fe4000f8e0239 */
[----:B------:R-:W-:Y:S02]  /*3d90*/  UIADD3 UR25, UPT, UPT, UR4, 0x20, URZ ;  /* 0x0000002004197890 */ /* 0x000fe4000fffe0ff */
[----:B------:R-:W-:Y:S02]  /*3da0*/  UIADD3 UR24, UPT, UPT, UR24, 0xcc00, URZ ;  /* 0x0000cc0018187890 */ /* 0x000fe4000fffe0ff */
[----:B------:R-:W-:-:S02]  /*3db0*/  UIADD3 UR17, UPT, UPT, UR4, 0x20, URZ ;  /* 0x0000002004117890 */ /* 0x000fc4000fffe0ff */
[----:B------:R2:W-:Y:S01]  /*3dc0*/  @P0 SYNCS.ARRIVE.TRANS64 RZ, [UR4+0x20], R4 ;  /* 0x00002004ffff09a7 */ /* 0x0005e20008000004 */
[----:B------:R-:W-:Y:S02]  /*3dd0*/  UIADD3 UR16, UPT, UPT, UR16, 0xdc00, URZ ;  /* 0x0000dc0010107890 */ /* 0x000fe4000fffe0ff */
[----:B------:R-:W-:Y:S02]  /*3de0*/  UIADD3 UR9, UPT, UPT, UR4, 0x20, URZ ;  /* 0x0000002004097890 */ /* 0x000fe4000fffe0ff */
[----:B------:R-:W-:Y:S01]  /*3df0*/  UIADD3 UR8, UPT, UPT, UR8, 0xec00, URZ ;  /* 0x0000ec0008087890 */ /* 0x000fe2000fffe0ff */
[----:B------:R-:W-:Y:S01]  /*3e00*/  UMOV UR27, UR51 ;  /* 0x00000033001b7c82 */ /* 0x000fe20008000000 */
        /* <DEDUP_REMOVED lines=8> */
[----:B------:R2:W-:Y:S01]  /*3e90*/  UTMALDG.4D [UR24], [UR38], desc[URZ] ;  /* 0x0000ff18260075b4 */ /* 0x0005e20008019000 */
[----:B------:R-:W-:-:S02]  /*3ea0*/  UIADD3 UR5, UPT, UPT, UR5, 0x1, URZ ;  /* 0x0000000105057890 */ /* 0x000fc4000fffe0ff */
[----:B------:R-:W-:Y:S02]  /*3eb0*/  UIADD3 UR7, UPT, UPT, UR7, 0x1, URZ ;  /* 0x0000000107077890 */ /* 0x000fe4000fffe0ff */
[----:B------:R-:W-:Y:S01]  /*3ec0*/  UISETP.NE.AND UP0, UPT, UR5, 0xe, UPT ;  /* 0x0000000e0500788c */ /* 0x000fe2000bf05270 */
[----:B------:R2:W-:Y:S03]  /*3ed0*/  UTMALDG.4D [UR16], [UR30], desc[URZ] ;  /* 0x0000ff101e0075b4 */ /* 0x0005e60008019000 */
[----:B------:R-:W-:Y:S02]  /*3ee0*/  USEL UR4, URZ, 0x1, UP0 ;  /* 0x00000001ff047887 */ /* 0x000fe40008000000 */
[----:B------:R-:W-:Y:S02]  /*3ef0*/  USEL UR6, UR5, URZ, UP0 ;  /* 0x000000ff05067287 */ /* 0x000fe40008000000 */
[----:B------:R-:W-:-:S02]  /*3f00*/  UISETP.NE.AND UP0, UPT, UR7, UR62, UPT ;  /* 0x0000003e0700728c */ /* 0x000fc4000bf05270 */
[----:B------:R-:W-:Y:S01]  /*3f10*/  ULOP3.LUT UR14, UR14, UR4, URZ, 0x3c, !UPT ;  /* 0x000000040e0e7292 */ /* 0x000fe2000f8e3cff */
[----:B------:R2:W-:Y:S06]  /*3f20*/  UTMALDG.4D [UR8], [UR22], desc[URZ] ;  /* 0x0000ff08160075b4 */ /* 0x0005ec0008019000 */
[----:B--2---:R-:W-:Y:S05]  /*3f30*/  BRA.U UP0, `(.L_x_41) ;  /* 0xfffffff900e47547 */ /* 0x004fea000b83ffff */
.L_x_38:
[----:B------:R-:W2:Y:S01]  /*3f40*/  LDCU UR4, c[0x0][0x610] ;  /* 0x0000c200ff0477ac */ /* 0x000ea20008000800 */
[----:B------:R-:W3:Y:S01]  /*3f50*/  LDCU.U8 UR10, c[0x0][0x614] ;  /* 0x0000c280ff0a77ac */ /* 0x000ee20008000000 */
[----:B------:R-:W-:Y:S01]  /*3f60*/  UIADD3 UR72, UPT, UPT, UR76, UR72, URZ ;  /* 0x000000484c487290 */ /* 0x000fe2000fffe0ff */
[----:B------:R-:W4:Y:S01]  /*3f70*/  LDCU.U8 UR7, c[0x0][0x615] ;  /* 0x0000c2a0ff0777ac */ /* 0x000f220008000000 */
[----:B------:R-:W5:Y:S02]  /*3f80*/  LDCU.64 UR8, c[0x0][0x618] ;  /* 0x0000c300ff0877ac */ /* 0x000f640008000a00 */
[----:B--2---:R-:W-:Y:S01]  /*3f90*/  UIMAD.WIDE.U32 UR4, UR72, UR4, URZ ;  /* 0x00000004480472a5 */ /* 0x004fe2000f8e00ff */
[----:B------:R-:W2:Y:S01]  /*3fa0*/  LDCU.U8 UR11, c[0x0][0x620] ;  /* 0x0000c400ff0b77ac */ /* 0x000ea20008000000 */
[----:B------:R-:W1:Y:S05]  /*3fb0*/  LDCU UR59, c[0x0][0x60c] ;  /* 0x0000c180ff3b77ac */ /* 0x000e6a0008000800 */
[----:B------:R-:W-:-:S02]  /*3fc0*/  UMOV UR4, UR5 ;  /* 0x0000000500047c82 */ /* 0x000fc40008000000 */
[----:B------:R-:W-:-:S04]  /*3fd0*/  UIADD3 UR68, UPT, UPT, UR72, -UR4, URZ ;  /* 0x8000000448447290 */ /* 0x000fc8000fffe0ff */
[----:B---3--:R-:W-:Y:S01]  /*3fe0*/  USHF.R.U32.HI UR68, URZ, UR10, UR68 ;  /* 0x0000000aff447299 */ /* 0x008fe20008011644 */
[----:B------:R-:W3:Y:S03]  /*3ff0*/  LDCU.U8 UR10, c[0x0][0x621] ;  /* 0x0000c420ff0a77ac */ /* 0x000ee60008000000 */
[----:B------:R-:W-:-:S04]  /*4000*/  UIADD3 UR68, UPT, UPT, UR4, UR68, URZ ;  /* 0x0000004404447290 */ /* 0x000fc8000fffe0ff */
[----:B----4-:R-:W-:Y:S01]  /*4010*/  USHF.R.U32.HI UR68, URZ, UR7, UR68 ;  /* 0x00000007ff447299 */ /* 0x010fe20008011644 */
[----:B------:R-:W4:Y:S03]  /*4020*/  LDCU UR7, c[0x0][0x624] ;  /* 0x0000c480ff0777ac */ /* 0x000f260008000800 */
[----:B-----5:R-:W-:-:S07]  /*4030*/  UIMAD.WIDE.U32 UR4, UR68, UR9, URZ ;  /* 0x00000009440472a5 */ /* 0x020fce000f8e00ff */
[----:B------:R-:W-:Y:S02]  /*4040*/  UMOV UR4, UR5 ;  /* 0x0000000500047c82 */ /* 0x000fe40008000000 */
[----:B------:R-:W-:-:S04]  /*4050*/  UIADD3 UR5, UPT, UPT, UR68, -UR4, URZ ;  /* 0x8000000444057290 */ /* 0x000fc8000fffe0ff */
[----:B--2---:R-:W-:Y:S02]  /*4060*/  USHF.R.U32.HI UR5, URZ, UR11, UR5 ;  /* 0x0000000bff057299 */ /* 0x004fe40008011605 */
[----:B----4-:R-:W-:Y:S02]  /*4070*/  UISETP.GE.AND UP0, UPT, UR72, UR7, UPT ;  /* 0x000000074800728c */ /* 0x010fe4000bf06270 */
[----:B------:R-:W-:Y:S02]  /*4080*/  UIADD3 UR4, UPT, UPT, UR4, UR5, URZ ;  /* 0x0000000504047290 */ /* 0x000fe4000fffe0ff */
[----:B------:R-:W-:Y:S02]  /*4090*/  UIADD3 UR5, UPT, UPT, -UR68, URZ, URZ ;  /* 0x000000ff44057290 */ /* 0x000fe4000fffe1ff */
[----:B---3--:R-:W-:Y:S02]  /*40a0*/  USHF.R.U32.HI UR69, URZ, UR10, UR4 ;  /* 0x0000000aff457299 */ /* 0x008fe40008011604 */
[----:B-1----:R-:W-:-:S02]  /*40b0*/  UIMAD UR59, UR59, UR5, UR72 ;  /* 0x000000053b3b72a4 */ /* 0x002fc4000f8e0248 */
[----:B------:R-:W-:-:S04]  /*40c0*/  UIADD3 UR4, UPT, UPT, -UR69, URZ, URZ ;  /* 0x000000ff45047290 */ /* 0x000fc8000fffe1ff */
[----:B------:R-:W-:Y:S01]  /*40d0*/  UIMAD UR68, UR8, UR4, UR68 ;  /* 0x00000004084472a4 */ /* 0x000fe2000f8e0244 */
[----:B------:R-:W-:Y:S11]  /*40e0*/  BRA.U !UP0, `(.L_x_42) ;  /* 0xffffffed08c07547 */ /* 0x000ff6000b83ffff */
.L_x_33:
[----:B------:R-:W-:Y:S02]  /*40f0*/  UIADD3 UR4, UPT, UPT, UR6, 0x2, URZ ;  /* 0x0000000206047890 */ /* 0x000fe4000fffe0ff */
[----:B------:R-:W-:-:S04]  /*4100*/  UISETP.NE.AND UP0, UPT, UR6, 0xd, UPT ;  /* 0x0000000d0600788c */ /* 0x000fc8000bf05270 */
[----:B------:R-:W-:-:S04]  /*4110*/  USEL UR4, UR4, 0x1, UP0 ;  /* 0x0000000104047887 */ /* 0x000fc80008000000 */
[----:B------:R-:W-:Y:S02]  /*4120*/  UIADD3 UR5, UPT, UPT, UR4, 0x1, URZ ;  /* 0x0000000104057890 */ /* 0x000fe4000fffe0ff */
[----:B------:R-:W-:-:S04]  /*4130*/  UISETP.NE.AND UP1, UPT, UR4, 0xe, UPT ;  /* 0x0000000e0400788c */ /* 0x000fc8000bf25270 */
[----:B------:R-:W-:Y:S02]  /*4140*/  USEL UR10, UR5, 0x1, UP1 ;  /* 0x00000001050a7887 */ /* 0x000fe40008800000 */
[----:B------:R-:W-:Y:S02]  /*4150*/  UISETP.EQ.XOR UP1, UPT, UR6, 0xd, !UP1 ;  /* 0x0000000d0600788c */ /* 0x000fe4000cf22a70 */
[----:B------:R-:W-:Y:S02]  /*4160*/  UIADD3 UR4, UPT, UPT, UR10, 0x1, URZ ;  /* 0x000000010a047890 */ /* 0x000fe4000fffe0ff */
[----:B------:R-:W-:Y:S02]  /*4170*/  UISETP.NE.AND UP0, UPT, UR10, 0xe, UPT ;  /* 0x0000000e0a00788c */ /* 0x000fe4000bf05270 */
[----:B------:R-:W-:Y:S02]  /*4180*/  UISETP.EQ.XOR UP1, UPT, UR10, 0xe, UP1 ;  /* 0x0000000e0a00788c */ /* 0x000fe40008f22a70 */
[----:B------:R-:W-:-:S04]  /*4190*/  USEL UR9, UR4, 0x1, UP0 ;  /* 0x0000000104097887 */ /* 0x000fc80008000000 */
[----:B------:R-:W-:Y:S02]  /*41a0*/  UIADD3 UR4, UPT, UPT, UR9, 0x1, URZ ;  /* 0x0000000109047890 */ /* 0x000fe4000fffe0ff */
[----:B------:R-:W-:Y:S02]  /*41b0*/  UISETP.NE.AND UP0, UPT, UR9, 0xe, UPT ;  /* 0x0000000e0900788c */ /* 0x000fe4000bf05270 */
[----:B------:R-:W-:Y:S02]  /*41c0*/  UISETP.EQ.XOR UP1, UPT, UR9, 0xe, UP1 ;  /* 0x0000000e0900788c */ /* 0x000fe40008f22a70 */
[----:B------:R-:W-:-:S04]  /*41d0*/  USEL UR8, UR4, 0x1, UP0 ;  /* 0x0000000104087887 */ /* 0x000fc80008000000 */
[----:B------:R-:W-:Y:S02]  /*41e0*/  UIADD3 UR7, UPT, UPT, UR8, 0x1, URZ ;  /* 0x0000000108077890 */ /* 0x000fe4000fffe0ff */
[----:B------:R-:W-:Y:S02]  /*41f0*/  UISETP.NE.AND UP0, UPT, UR8, 0xe, UPT ;  /* 0x0000000e0800788c */ /* 0x000fe4000bf05270 */
[----:B------:R-:W-:Y:S02]  /*4200*/  UISETP.EQ.XOR UP1, UPT, UR8, 0xe, UP1 ;  /* 0x0000000e0800788c */ /* 0x000fe40008f22a70 */
[----:B------:R-:W-:Y:S01]  /*4210*/  USEL UR7, UR7, 0x1, UP0 ;  /* 0x0000000107077887 */ /* 0x000fe20008000000 */
[----:B------:R-:W1:Y:S03]  /*4220*/  S2UR UR8, SR_CgaCtaId ;  /* 0x00000000000879c3 */ /* 0x000e660000008800 */
[----:B------:R-:W-:-:S02]  /*4230*/  UIADD3 UR5, UPT, UPT, UR7, 0x1, URZ ;  /* 0x0000000107057890 */ /* 0x000fc4000fffe0ff */
[----:B------:R-:W-:Y:S02]  /*4240*/  UISETP.NE.AND UP0, UPT, UR7, 0xe, UPT ;  /* 0x0000000e0700788c */ /* 0x000fe4000bf05270 */
[----:B------:R-:W-:Y:S02]  /*4250*/  UISETP.EQ.XOR UP1, UPT, UR7, 0xe, UP1 ;  /* 0x0000000e0700788c */ /* 0x000fe40008f22a70 */
[----:B------:R-:W-:Y:S01]  /*4260*/  USEL UR5, UR5, 0x1, UP0 ;  /* 0x0000000105057887 */ /* 0x000fe20008000000 */
[----:B------:R-:W-:-:S03]  /*4270*/  UMOV UR7, 0x400 ;  /* 0x0000040000077882 */ /* 0x000fc60000000000 */
[----:B------:R-:W-:Y:S02]  /*4280*/  UIADD3 UR4, UPT, UPT, UR5, 0x1, URZ ;  /* 0x0000000105047890 */ /* 0x000fe4000fffe0ff */
[----:B------:R-:W-:Y:S02]  /*4290*/  UISETP.NE.AND UP0, UPT, UR5, 0xe, UPT ;  /* 0x0000000e0500788c */ /* 0x000fe4000bf05270 */
[----:B------:R-:W-:Y:S02]  /*42a0*/  UISETP.EQ.XOR UP1, UPT, UR5, 0xe, UP1 ;  /* 0x0000000e0500788c */ /* 0x000fe40008f22a70 */
[----:B------:R-:W-:-:S04]  /*42b0*/  USEL UR4, UR4, 0x1, UP0 ;  /* 0x0000000104047887 */ /* 0x000fc80008000000 */
[----:B------:R-:W-:Y:S02]  /*42c0*/  UIADD3 UR6, UPT, UPT, UR4, 0x1, URZ ;  /* 0x0000000104067890 */ /* 0x000fe4000fffe0ff */
[----:B------:R-:W-:Y:S02]  /*42d0*/  UISETP.NE.AND UP0, UPT, UR4, 0xe, UPT ;  /* 0x0000000e0400788c */ /* 0x000fe4000bf05270 */
[----:B------:R-:W-:Y:S02]  /*42e0*/  UISETP.EQ.XOR UP1, UPT, UR4, 0xe, UP1 ;  /* 0x0000000e0400788c */ /* 0x000fe40008f22a70 */
[----:B------:R-:W-:Y:S02]  /*42f0*/  USEL UR9, UR6, 0x1, UP0 ;  /* 0x0000000106097887 */ /* 0x000fe40008000000 */
[----:B-1----:R-:W-:Y:S02]  /*4300*/  ULEA UR7, UR8, UR7, 0x18 ;  /* 0x0000000708077291 */ /* 0x002fe4000f8ec0ff */
[----:B------:R-:W-:-:S02]  /*4310*/  UIADD3 UR6, UPT, UPT, UR9, 0x1, URZ ;  /* 0x0000000109067890 */ /* 0x000fc4000fffe0ff */
        /* <DEDUP_REMOVED lines=15> */
[----:B------:R-:W-:Y:S02]  /*4410*/  UISETP.EQ.XOR UP1, UPT, UR5, 0xe, UP1 ;  /* 0x0000000e0500788c */ /* 0x000fe40008f22a70 */
[----:B------:R-:W-:Y:S02]  /*4420*/  UISETP.NE.AND UP0, UPT, UR5, 0xe, UPT ;  /* 0x0000000e0500788c */ /* 0x000fe4000bf05270 */
[----:B------:R-:W-:Y:S02]  /*4430*/  USEL UR4, URZ, 0x1, !UP1 ;  /* 0x00000001ff047887 */ /* 0x000fe4000c800000 */
[----:B------:R-:W-:Y:S02]  /*4440*/  USEL UR6, UR5, URZ, UP0 ;  /* 0x000000ff05067287 */ /* 0x000fe40008000000 */
[----:B------:R-:W-:Y:S02]  /*4450*/  ULOP3.LUT UR4, UR14, UR4, URZ, 0x3c, !UPT ;  /* 0x000000040e047292 */ /* 0x000fe4000f8e3cff */
[----:B------:R-:W-:-:S02]  /*4460*/  ULEA UR6, UR6, UR7, 0x3 ;  /* 0x0000000706067291 */ /* 0x000fc4000f8e18ff */
[----:B------:R-:W-:-:S06]  /*4470*/  USHF.L.U32 UR4, UR4, 0x1f, URZ ;  /* 0x0000001f04047899 */ /* 0x000fcc00080006ff */
[----:B------:R-:W-:-:S04]  /*4480*/  MOV R3, UR4 ;  /* 0x0000000400037c02 */ /* 0x000fc80008000f00 */
[----:B------:R-:W1:Y:S02]  /*4490*/  SYNCS.PHASECHK.TRANS64.TRYWAIT P0, [UR6+0x90], R3 ;  /* 0x00009003ff0075a7 */ /* 0x000e640008001106 */
[----:B-1----:R-:W-:Y:S05]  /*44a0*/  @!P0 BRA `(.L_x_43) ;  /* 0x0000008000608947 */ /* 0x002fea0003800000 */
.L_x_112:
[----:B------:R-:W-:Y:S01]  /*44b0*/  ELECT P0, URZ, PT ;  /* 0x0000000000ff782f */ /* 0x000fe20003800000 */
[----:B------:R-:W-:-:S06]  /*44c0*/  USHF.L.U32 UR4, UR73, 0x1f, URZ ;  /* 0x0000001f49047899 */ /* 0x000fcc00080006ff */
[----:B-1----:R-:W-:-:S06]  /*44d0*/  MOV R3, UR4 ;  /* 0x0000000400037c02 */ /* 0x002fcc0008000f00 */
[----:B------:R-:W-:-:S04]  /*44e0*/  @P0 IMAD.MOV.U32 R4, RZ, RZ, 0x3000 ;  /* 0x00003000ff040424 */ /* 0x000fc800078e00ff */
[----:B------:R1:W-:Y:S01]  /*44f0*/  @P0 SYNCS.ARRIVE.TRANS64 RZ, [UR6+0x20], R4 ;  /* 0x00002004ffff09a7 */ /* 0x0003e20008000006 */
[----:B------:R-:W2:Y:S02]  /*4500*/  SYNCS.PHASECHK.TRANS64.TRYWAIT P0, [UR7+0x18], R3 ;  /* 0x00001803ff0075a7 */ /* 0x000ea40008001107 */
[----:B-12---:R-:W-:Y:S05]  /*4510*/  @!P0 BRA `(.L_x_44) ;  /* 0x0000008000688947 */ /* 0x006fea0003800000 */
.L_x_114:
[----:B------:R-:W-:-:S13]  /*4520*/  ELECT P0, URZ, PT ;  /* 0x0000000000ff782f */ /* 0x000fda0003800000 */
[----:B-1----:R-:W-:-:S04]  /*4530*/  @P0 MOV R3, 0x3000 ;  /* 0x0000300000030802 */ /* 0x002fc80000000f00 */
[----:B------:R2:W-:Y:S03]  /*4540*/  @P0 SYNCS.ARRIVE.TRANS64 RZ, [UR7+0x8], R3 ;  /* 0x00000803ffff09a7 */ /* 0x0005e60008000007 */
.L_x_2:
[----:B------:R-:W-:-:S13]  /*4550*/  R2UR UR4, R0 ;  /* 0x00000000000472ca */ /* 0x000fda00000e0000 */
[----:B------:R-:W-:-:S09]  /*4560*/  UISETP.GT.AND UP0, UPT, UR4, 0x7, UPT ;  /* 0x000000070400788c */ /* 0x000fd2000bf04270 */
[----:B------:R-:W-:Y:S05]  /*4570*/  BRA.U UP0, `(.L_x_32) ;  /* 0x0000004d00dc7547 */ /* 0x000fea000b800000 */
.L_x_45:
[----:B------:R-:W-:-:S08]  /*4580*/  NOP ;  /* 0x0000000000007918 */ /* 0x000fd00000000000 */
[----:B------:R-:W3:Y:S02]  /*4590*/  USETMAXREG.TRY_ALLOC.CTAPOOL UP0, 0xc0 ;  /* 0x000000c0000079c8 */ /* 0x000ee40008000600 */
[----:B---3--:R-:W-:Y:S05]  /*45a0*/  BRA.U !UP0, `(.L_x_45) ;  /* 0xfffffffd08f47547 */ /* 0x008fea000b83ffff */
[----:B------:R-:W3:Y:S01]  /*45b0*/  LDCU UR6, c[0x0][0x38c] ;  /* 0x00007180ff0677ac */ /* 0x000ee20008000800 */
[----:B------:R-:W5:Y:S01]  /*45c0*/  LDCU UR7, c[0x0][0x624] ;  /* 0x0000c480ff0777ac */ /* 0x000f620008000800 */
[----:B------:R-:W-:Y:S01]  /*45d0*/  UMOV UR9, 0x1 ;  /* 0x0000000100097882 */ /* 0x000fe20000000000 */
[----:B---3--:R-:W-:Y:S02]  /*45e0*/  UIADD3 UR4, UPT, UPT, -UR6, URZ, URZ ;  /* 0x000000ff06047290 */ /* 0x008fe4000fffe1ff */
[----:B----4-:R-:W-:Y:S02]  /*45f0*/  UIADD3 UR5, UPT, UPT, UR6, -0x1, URZ ;  /* 0xffffffff06057890 */ /* 0x010fe4000fffe0ff */
[----:B------:R-:W-:Y:S02]  /*4600*/  USHF.R.S32.HI UR4, URZ, 0x1f, UR4 ;  /* 0x0000001fff047899 */ /* 0x000fe40008011404 */
[----:B------:R-:W-:Y:S02]  /*4610*/  UISETP.GT.AND UP0, UPT, UR6, URZ, UPT ;  /* 0x000000ff0600728c */ /* 0x000fe4000bf04270 */
[----:B------:R-:W-:-:S02]  /*4620*/  USHF.R.S32.HI UR14, URZ, 0x1f, UR5 ;  /* 0x0000001fff0e7899 */ /* 0x000fc40008011405 */
[----:B------:R-:W-:Y:S02]  /*4630*/  ULEA.HI UR4, UR4, -UR6, URZ, 0x7 ;  /* 0x8000000604047291 */ /* 0x000fe4000f8f38ff */
[----:B------:R-:W-:Y:S02]  /*4640*/  ULEA.HI UR14, UR14, UR5, URZ, 0x7 ;  /* 0x000000050e0e7291 */ /* 0x000fe4000f8f38ff */
[----:B------:R-:W-:Y:S02]  /*4650*/  USHF.R.S32.HI UR4, URZ, 0x7, UR4 ;  /* 0x00000007ff047899 */ /* 0x000fe40008011404 */
[----:B------:R-:W-:Y:S02]  /*4660*/  USHF.R.S32.HI UR14, URZ, 0x7, UR14 ;  /* 0x00000007ff0e7899 */ /* 0x000fe4000801140e */
[----:B------:R-:W-:Y:S02]  /*4670*/  @!UP0 ULOP3.LUT UR14, URZ, UR4, URZ, 0x33, !UPT ;  /* 0x00000004ff0e8292 */ /* 0x000fe4000f8e33ff */
[----:B-----5:R-:W-:Y:S01]  /*4680*/  UISETP.GE.AND UP0, UPT, UR75, UR7, UPT ;  /* 0x000000074b00728c */ /* 0x020fe2000bf06270 */
[----:B------:R-:W-:Y:S08]  /*4690*/  BAR.SYNC.DEFER_BLOCKING 0x2, 0x1a0 ;  /* 0x0086800000007b1d */ /* 0x000ff00000010000 */
[----:B------:R-:W-:Y:S05]  /*46a0*/  BRA.U UP0, `(.L_x_46) ;  /* 0x0000004d00607547 */ /* 0x000fea000b800000 */
[----:B------:R-:W-:Y:S01]  /*46b0*/  R2UR UR9, R0 ;  /* 0x00000000000972ca */ /* 0x000fe200000e0000 */
[----:B------:R-:W3:Y:S01]  /*46c0*/  S2UR UR12, SR_CgaCtaId ;  /* 0x00000000000c79c3 */ /* 0x000ee20000008800 */
[----:B------:R-:W-:Y:S01]  /*46d0*/  UISETP.LT.AND UP0, UPT, URZ, UR14, UPT ;  /* 0x0000000eff00728c */ /* 0x000fe2000bf01270 */
[----:B------:R-:W-:Y:S01]  /*46e0*/  IMAD.MOV.U32 R136, RZ, RZ, -0x1 ;  /* 0xffffffffff887424 */ /* 0x000fe200078e00ff */
[----:B------:R-:W-:Y:S01]  /*46f0*/  UMOV UR7, 0x400 ;  /* 0x0000040000077882 */ /* 0x000fe20000000000 */
[----:B------:R-:W-:Y:S01]  /*4700*/  UMOV UR8, 0x400 ;  /* 0x0000040000087882 */ /* 0x000fe20000000000 */
[----:B------:R-:W-:Y:S01]  /*4710*/  USEL UR5, URZ, UR14, !UP0 ;  /* 0x0000000eff057287 */ /* 0x000fe2000c000000 */
[----:B------:R-:W-:Y:S02]  /*4720*/  UMOV UR10, URZ ;  /* 0x000000ff000a7c82 */ /* 0x000fe40008000000 */
[----:B------:R-:W4:Y:S01]  /*4730*/  S2UR UR19, SR_CgaCtaId ;  /* 0x00000000001379c3 */ /* 0x000f220000008800 */
[----:B------:R-:W-:Y:S01]  /*4740*/  UIMAD UR5, UR5, -0x80, UR6 ;  /* 0xffffff80050578a4 */ /* 0x000fe2000f8e0206 */
[----:B------:R-:W-:-:S02]  /*4750*/  UMOV UR17, URZ ;  /* 0x000000ff00117c82 */ /* 0x000fc40008000000 */
[----:B------:R-:W-:Y:S02]  /*4760*/  USHF.R.S32.HI UR4, URZ, 0x1f, UR9 ;  /* 0x0000001fff047899 */ /* 0x000fe40008011409 */
[----:B------:R-:W-:Y:S01]  /*4770*/  UISETP.GT.AND UP3, UPT, UR9, 0x3, UPT ;  /* 0x000000030900788c */ /* 0x000fe2000bf64270 */
[----:B------:R-:W-:Y:S01]  /*4780*/  IMAD R137, RZ, RZ, -UR5 ;  /* 0x80000005ff897e24 */ /* 0x000fe2000f8e02ff */
[----:B------:R-:W-:Y:S02]  /*4790*/  ULEA.HI UR4, UR4, UR9, URZ, 0x2 ;  /* 0x0000000904047291 */ /* 0x000fe4000f8f10ff */
[----:B------:R-:W-:Y:S02]  /*47a0*/  UISETP.GT.AND UP2, UPT, UR9, 0x3, UPT ;  /* 0x000000030900788c */ /* 0x000fe4000bf44270 */
[----:B------:R-:W-:Y:S01]  /*47b0*/  ULOP3.LUT UR4, UR4, 0xfffffffc, URZ, 0xc0, !UPT ;  /* 0xfffffffc04047892 */ /* 0x000fe2000f8ec0ff */
[C---:B-12---:R-:W-:Y:S01]  /*47c0*/  VIADDMNMX R3, R137.reuse, 0x80, RZ, !PT ;  /* 0x0000008089037846 */ /* 0x046fe200078001ff */
[----:B------:R-:W-:Y:S01]  /*47d0*/  UISETP.GT.AND UP1, UPT, UR9, 0x3, UPT ;  /* 0x000000030900788c */ /* 0x000fe2000bf24270 */
[C---:B------:R-:W-:Y:S01]  /*47e0*/  VIADDMNMX R141, R137.reuse, 0x20, RZ, !PT ;  /* 0x00000020898d7846 */ /* 0x040fe200078001ff */
[----:B------:R-:W-:Y:S01]  /*47f0*/  UIADD3 UR4, UPT, UPT, UR9, -UR4, URZ ;  /* 0x8000000409047290 */ /* 0x000fe2000fffe0ff */
[C---:B------:R-:W-:Y:S01]  /*4800*/  VIADDMNMX R5, R137.reuse, 0x40, RZ, !PT ;  /* 0x0000004089057846 */ /* 0x040fe200078001ff */
[----:B---3--:R-:W-:Y:S01]  /*4810*/  ULEA UR12, UR12, UR7, 0x18 ;  /* 0x000000070c0c7291 */ /* 0x008fe2000f8ec0ff */
[----:B------:R-:W-:Y:S01]  /*4820*/  VIADDMNMX R137, R137, 0x60, RZ, !PT ;  /* 0x0000006089897846 */ /* 0x000fe200078001ff */
[----:B------:R-:W-:Y:S01]  /*4830*/  UIADD3 UR13, UPT, UPT, UR4, 0x4, URZ ;  /* 0x00000004040d7890 */ /* 0x000fe2000fffe0ff */
[--C-:B------:R-:W-:Y:S01]  /*4840*/  SHF.R.U32.HI R141, RZ, R141, R136.reuse ;  /* 0x0000008dff8d7219 */ /* 0x100fe20000011688 */
[----:B------:R-:W-:Y:S01]  /*4850*/  @!UP3 UIADD3 UR13, UPT, UPT, UR4, URZ, URZ ;  /* 0x000000ff040db290 */ /* 0x000fe2000fffe0ff */
[--C-:B------:R-:W-:Y:S01]  /*4860*/  SHF.R.U32.HI R140, RZ, R5, R136.reuse ;  /* 0x00000005ff8c7219 */ /* 0x100fe20000011688 */
[----:B------:R-:W-:Y:S01]  /*4870*/  USEL UR15, URZ, 0x80, !UP2 ;  /* 0x00000080ff0f7887 */ /* 0x000fe2000d000000 */
[--C-:B------:R-:W-:Y:S01]  /*4880*/  SHF.R.U32.HI R137, RZ, R137, R136.reuse ;  /* 0x00000089ff897219 */ /* 0x100fe20000011688 */
[----:B------:R-:W-:Y:S01]  /*4890*/  USEL UR20, URZ, 0x80, !UP1 ;  /* 0x00000080ff147887 */ /* 0x000fe2000c800000 */
[----:B------:R-:W-:Y:S01]  /*48a0*/  SHF.R.U32.HI R136, RZ, R3, R136 ;  /* 0x00000003ff887219 */ /* 0x000fe20000011688 */
[----:B----4-:R-:W-:-:S02]  /*48b0*/  ULEA UR19, UR19, UR8, 0x18 ;  /* 0x0000000813137291 */ /* 0x010fc4000f8ec0ff */
[----:B------:R-:W-:Y:S02]  /*48c0*/  UIADD3 UR18, UPT, UPT, UR12, 0x8, URZ ;  /* 0x000000080c127890 */ /* 0x000fe4000fffe0ff */
[----:B------:R-:W-:Y:S02]  /*48d0*/  UIADD3 UR16, UPT, UPT, UR12, 0x8, URZ ;  /* 0x000000080c107890 */ /* 0x000fe4000fffe0ff */
[----:B------:R-:W-:Y:S01]  /*48e0*/  UIADD3 UR13, UPT, UPT, UR13, 0x3, URZ ;  /* 0x000000030d0d7890 */ /* 0x000fe2000fffe0ff */
[----:B------:R-:W-:-:S11]  /*48f0*/  UMOV UR9, 0x1 ;  /* 0x0000000100097882 */ /* 0x000fd60000000000 */
.L_x_54:
[----:B------:R-:W-:Y:S01]  /*4900*/  UMOV UR5, UR18 ;  /* 0x0000001200057c82 */ /* 0x000fe20008000000 */
[----:B------:R-:W-:Y:S02]  /*4910*/  USHF.L.U32 UR6, UR9, 0x1f, URZ ;  /* 0x0000001f09067899 */ /* 0x000fe400080006ff */
[----:B------:R-:W-:Y:S02]  /*4920*/  @!UP2 UIADD3 UR5, UPT, UPT, UR12, URZ, URZ ;  /* 0x000000ff0c05a290 */ /* 0x000fe4000fffe0ff */
[----:B------:R-:W-:Y:S02]  /*4930*/  USHF.L.U32 UR4, UR10, 0x1f, URZ ;  /* 0x0000001f0a047899 */ /* 0x000fe400080006ff */
[----:B---3--:R-:W-:Y:S01]  /*4940*/  MOV R3, UR6 ;  /* 0x0000000600037c02 */ /* 0x008fe20008000f00 */
[----:B------:R-:W-:-:S03]  /*4950*/  UIADD3 UR8, UPT, UPT, UR5, 0x170, URZ ;  /* 0x0000017005087890 */ /* 0x000fc6000fffe0ff */
[----:B-1----:R-:W-:Y:S01]  /*4960*/  MOV R5, UR4 ;  /* 0x0000000400057c02 */ /* 0x002fe20008000f00 */
[----:B------:R-:W1:Y:S02]  /*4970*/  SYNCS.PHASECHK.TRANS64.TRYWAIT P0, [UR5+0x170], R3 ;  /* 0x00017003ff0075a7 */ /* 0x000e640008001105 */
[----:B-1----:R-:W-:Y:S06]  /*4980*/  @!P0 BRA `(.L_x_47) ;  /* 0x0000007c00708947 */ /* 0x002fec0003800000 */
.L_x_116:
[----:B------:R-:W2:Y:S01]  /*4990*/  SYNCS.PHASECHK.TRANS64.TRYWAIT P0, [UR5+0x100], R5 ;  /* 0x00010005ff0075a7 */ /* 0x000ea20008001105 */
[----:B------:R-:W3:Y:S01]  /*49a0*/  S2R R3, SR_TID.X ;  /* 0x0000000000037919 */ /* 0x000ee20000002100 */
[----:B------:R-:W-:Y:S02]  /*49b0*/  IMAD.U32 R145, RZ, RZ, UR15 ;  /* 0x0000000fff917e24 */ /* 0x000fe4000f8e00ff */
[----:B---3--:R-:W-:-:S05]  /*49c0*/  IMAD.U32 R4, R3, 0x10000, RZ ;  /* 0x0001000003047824 */ /* 0x008fca00078e00ff */
[----:B------:R-:W-:-:S04]  /*49d0*/  LOP3.LUT R145, R145, 0x600000, R4, 0xf8, !PT ;  /* 0x0060000091917812 */ /* 0x000fc800078ef804 */
[----:B------:R-:W-:Y:S01]  /*49e0*/  R2UR UR6, R145 ;  /* 0x00000000910672ca */ /* 0x000fe200000e0000 */
[----:B--2---:R-:W-:-:S14]  /*49f0*/  @!P0 BRA `(.L_x_48) ;  /* 0x0000007c00708947 */ /* 0x004fdc0003800000 */
.L_x_118:
[----:B------:R-:W2:Y:S01]  /*4a00*/  LDTM.x32 R100, tmem[UR6] ;  /* 0x00000006006479ee */ /* 0x000ea200082c0000 */
[----:B------:R-:W-:Y:S01]  /*4a10*/  LOP3.LUT R144, R145, 0x20, RZ, 0xfc, !PT ;  /* 0x0000002091907812 */ /* 0x000fe200078efcff */
[----:B------:R-:W-:Y:S01]  /*4a20*/  ULOP3.LUT UR10, UR10, 0x1, URZ, 0x3c, !UPT ;  /* 0x000000010a0a7892 */ /* 0x000fe2000f8e3cff */
[----:B------:R-:W-:Y:S01]  /*4a30*/  R2P PR, R141, 0x7e ;  /* 0x0000007e8d007804 */ /* 0x000fe20000000000 */
[----:B------:R-:W-:Y:S01]  /*4a40*/  UISETP.GE.AND UP0, UPT, UR14, 0x1, UPT ;  /* 0x000000010e00788c */ /* 0x000fe2000bf06270 */
[----:B------:R-:W-:Y:S02]  /*4a50*/  R2UR UR4, R144 ;  /* 0x00000000900472ca */ /* 0x000fe400000e0000 */
[C---:B------:R-:W-:Y:S02]  /*4a60*/  LOP3.LUT R146, R145.reuse, 0x40, RZ, 0xfc, !PT ;  /* 0x0000004091927812 */ /* 0x040fe400078efcff */
[----:B------:R-:W-:Y:S02]  /*4a70*/  LOP3.LUT R147, R145, 0x60, RZ, 0xfc, !PT ;  /* 0x0000006091937812 */ /* 0x000fe400078efcff */
[----:B------:R-:W-:-:S07]  /*4a80*/  R2UR UR6, R146 ;  /* 0x00000000920672ca */ /* 0x000fce00000e0000 */
[----:B------:R-:W3:Y:S01]  /*4a90*/  LDTM.x32 R68, tmem[UR4] ;  /* 0x00000004004479ee */ /* 0x000ee200082c0000 */
[----:B------:R-:W-:Y:S02]  /*4aa0*/  R2UR UR4, R146 ;  /* 0x00000000920472ca */ /* 0x000fe400000e0000 */
[----:B--2---:R-:W-:Y:S02]  /*4ab0*/  SEL R101, R101, 0xff800000, P1 ;  /* 0xff80000065657807 */ /* 0x004fe40000800000 */
[----:B------:R-:W-:Y:S02]  /*4ac0*/  SEL R102, R102, 0xff800000, P2 ;  /* 0xff80000066667807 */ /* 0x000fe40001000000 */
[----:B------:R-:W-:Y:S02]  /*4ad0*/  SEL R103, R103, 0xff800000, P3 ;  /* 0xff80000067677807 */ /* 0x000fe40001800000 */
[----:B------:R-:W-:Y:S02]  /*4ae0*/  SEL R104, R104, 0xff800000, P4 ;  /* 0xff80000068687807 */ /* 0x000fe40002000000 */
[----:B------:R-:W-:-:S03]  /*4af0*/  SEL R105, R105, 0xff800000, P5 ;  /* 0xff80000069697807 */ /* 0x000fc60002800000 */
[----:B------:R-:W2:Y:S01]  /*4b00*/  LDTM.x32 R36, tmem[UR4] ;  /* 0x00000004002479ee */ /* 0x000ea200082c0000 */
[----:B------:R-:W-:Y:S02]  /*4b10*/  SEL R106, R106, 0xff800000, P6 ;  /* 0xff8000006a6a7807 */ /* 0x000fe40003000000 */
[----:B------:R-:W-:Y:S02]  /*4b20*/  R2P PR, R141.B1, 0x7f ;  /* 0x0000007f8d007804 */ /* 0x000fe40000001000 */
[----:B------:R-:W-:-:S03]  /*4b30*/  R2UR UR4, R147 ;  /* 0x00000000930472ca */ /* 0x000fc600000e0000 */
[----:B------:R-:W-:Y:S02]  /*4b40*/  SEL R108, R108, 0xff800000, P0 ;  /* 0xff8000006c6c7807 */ /* 0x000fe40000000000 */
[----:B------:R-:W-:Y:S02]  /*4b50*/  SEL R109, R109, 0xff800000, P1 ;  /* 0xff8000006d6d7807 */ /* 0x000fe40000800000 */
[----:B------:R-:W-:Y:S02]  /*4b60*/  SEL R110, R110, 0xff800000, P2 ;  /* 0xff8000006e6e7807 */ /* 0x000fe40001000000 */
[----:B------:R-:W-:Y:S02]  /*4b70*/  SEL R111, R111, 0xff800000, P3 ;  /* 0xff8000006f6f7807 */ /* 0x000fe40001800000 */
[----:B------:R-:W-:Y:S02]  /*4b80*/  SEL R112, R112, 0xff800000, P4 ;  /* 0xff80000070707807 */ /* 0x000fe40002000000 */
[----:B------:R-:W-:Y:S01]  /*4b90*/  SEL R113, R113, 0xff800000, P5 ;  /* 0xff80000071717807 */ /* 0x000fe20002800000 */
[----:B-1----:R-:W1:Y:S01]  /*4ba0*/  LDTM.x32 R4, tmem[UR4] ;  /* 0x00000004000479ee */ /* 0x002e6200082c0000 */
[----:B------:R-:W-:Y:S01]  /*4bb0*/  SEL R114, R114, 0xff800000, P6 ;  /* 0xff80000072727807 */ /* 0x000fe20003000000 */
[----:B------:R-:W4:Y:S01]  /*4bc0*/  LDCU UR4, c[0x0][0x600] ;  /* 0x0000c000ff0477ac */ /* 0x000f220008000800 */
[----:B------:R-:W-:-:S05]  /*4bd0*/  R2P PR, R141.B2, 0x7f ;  /* 0x0000007f8d007804 */ /* 0x000fca0000002000 */
[----:B------:R-:W-:Y:S02]  /*4be0*/  SEL R116, R116, 0xff800000, P0 ;  /* 0xff80000074747807 */ /* 0x000fe40000000000 */
[----:B------:R-:W-:Y:S02]  /*4bf0*/  SEL R117, R117, 0xff800000, P1 ;  /* 0xff80000075757807 */ /* 0x000fe40000800000 */
[----:B------:R-:W-:Y:S02]  /*4c00*/  SEL R118, R118, 0xff800000, P2 ;  /* 0xff80000076767807 */ /* 0x000fe40001000000 */
[----:B------:R-:W-:Y:S02]  /*4c10*/  SEL R119, R119, 0xff800000, P3 ;  /* 0xff80000077777807 */ /* 0x000fe40001800000 */
[----:B------:R-:W-:Y:S02]  /*4c20*/  SEL R120, R120, 0xff800000, P4 ;  /* 0xff80000078787807 */ /* 0x000fe40002000000 */
[----:B------:R-:W-:-:S02]  /*4c30*/  SEL R121, R121, 0xff800000, P5 ;  /* 0xff80000079797807 */ /* 0x000fc40002800000 */
[----:B------:R-:W-:Y:S01]  /*4c40*/  SEL R122, R122, 0xff800000, P6 ;  /* 0xff8000007a7a7807 */ /* 0x000fe20003000000 */
[----:B----4-:R-:W-:Y:S01]  /*4c50*/  IMAD.U32 R158, RZ, RZ, UR4 ;  /* 0x00000004ff9e7e24 */ /* 0x010fe2000f8e00ff */
[----:B------:R-:W-:-:S05]  /*4c60*/  R2P PR, R141.B3, 0x7f ;  /* 0x0000007f8d007804 */ /* 0x000fca0000003000 */
[----:B------:R-:W-:Y:S02]  /*4c70*/  SEL R125, R125, 0xff800000, P1 ;  /* 0xff8000007d7d7807 */ /* 0x000fe40000800000 */
[----:B------:R-:W-:Y:S02]  /*4c80*/  SEL R126, R126, 0xff800000, P2 ;  /* 0xff8000007e7e7807 */ /* 0x000fe40001000000 */
[----:B------:R-:W-:Y:S02]  /*4c90*/  SEL R127, R127, 0xff800000, P3 ;  /* 0xff8000007f7f7807 */ /* 0x000fe40001800000 */
[----:B------:R-:W-:Y:S02]  /*4ca0*/  SEL R128, R128, 0xff800000, P4 ;  /* 0xff80000080807807 */ /* 0x000fe40002000000 */
[----:B------:R-:W-:Y:S02]  /*4cb0*/  SEL R129, R129, 0xff800000, P5 ;  /* 0xff80000081817807 */ /* 0x000fe40002800000 */
[----:B------:R-:W-:-:S02]  /*4cc0*/  SEL R130, R130, 0xff800000, P6 ;  /* 0xff80000082827807 */ /* 0x000fc40003000000 */
[----:B------:R-:W-:Y:S02]  /*4cd0*/  R2P PR, R140, 0x7e ;  /* 0x0000007e8c007804 */ /* 0x000fe40000000000 */
[----:B------:R-:W-:-:S03]  /*4ce0*/  SEL R124, R124, 0xff800000, P0 ;  /* 0xff8000007c7c7807 */ /* 0x000fc60000000000 */
[----:B---3--:R-:W-:Y:S02]  /*4cf0*/  SEL R69, R69, 0xff800000, P1 ;  /* 0xff80000045457807 */ /* 0x008fe40000800000 */
[----:B------:R-:W-:Y:S02]  /*4d00*/  SEL R70, R70, 0xff800000, P2 ;  /* 0xff80000046467807 */ /* 0x000fe40001000000 */
[----:B------:R-:W-:Y:S02]  /*4d10*/  SEL R71, R71, 0xff800000, P3 ;  /* 0xff80000047477807 */ /* 0x000fe40001800000 */
[----:B------:R-:W-:Y:S02]  /*4d20*/  SEL R72, R72, 0xff800000, P4 ;  /* 0xff80000048487807 */ /* 0x000fe40002000000 */
[----:B------:R-:W-:Y:S02]  /*4d30*/  SEL R73, R73, 0xff800000, P5 ;  /* 0xff80000049497807 */ /* 0x000fe40002800000 */
[----:B------:R-:W-:-:S02]  /*4d40*/  SEL R74, R74, 0xff800000, P6 ;  /* 0xff8000004a4a7807 */ /* 0x000fc40003000000 */
[----:B------:R-:W-:-:S05]  /*4d50*/  R2P PR, R140.B1, 0x7f ;  /* 0x0000007f8c007804 */ /* 0x000fca0000001000 */
[----:B------:R-:W-:Y:S02]  /*4d60*/  SEL R76, R76, 0xff800000, P0 ;  /* 0xff8000004c4c7807 */ /* 0x000fe40000000000 */
[----:B------:R-:W-:Y:S02]  /*4d70*/  SEL R77, R77, 0xff800000, P1 ;  /* 0xff8000004d4d7807 */ /* 0x000fe40000800000 */
[----:B------:R-:W-:Y:S02]  /*4d80*/  SEL R78, R78, 0xff800000, P2 ;  /* 0xff8000004e4e7807 */ /* 0x000fe40001000000 */
[----:B------:R-:W-:Y:S02]  /*4d90*/  SEL R79, R79, 0xff800000, P3 ;  /* 0xff8000004f4f7807 */ /* 0x000fe40001800000 */
[----:B------:R-:W-:Y:S02]  /*4da0*/  SEL R80, R80, 0xff800000, P4 ;  /* 0xff80000050507807 */ /* 0x000fe40002000000 */
[----:B------:R-:W-:-:S02]  /*4db0*/  SEL R81, R81, 0xff800000, P5 ;  /* 0xff80000051517807 */ /* 0x000fc40002800000 */
[----:B------:R-:W-:Y:S02]  /*4dc0*/  SEL R82, R82, 0xff800000, P6 ;  /* 0xff80000052527807 */ /* 0x000fe40003000000 */
        /* <DEDUP_REMOVED lines=17> */
[----:B--2---:R-:W-:Y:S02]  /*4ee0*/  SEL R37, R37, 0xff800000, P1 ;  /* 0xff80000025257807 */ /* 0x004fe40000800000 */
        /* <DEDUP_REMOVED lines=30> */
[----:B-1----:R-:W-:Y:S02]  /*50d0*/  SEL R5, R5, 0xff800000, P1 ;  /* 0xff80000005057807 */ /* 0x002fe40000800000 */
        /* <DEDUP_REMOVED lines=21> */
[----:B------:R-:W-:Y:S02]  /*5230*/  R2P PR, R136.B3, 0x7f ;  /* 0x0000007f88007804 */ /* 0x000fe40000003000 */
[----:B------:R-:W-:-:S03]  /*5240*/  LOP3.LUT R26, R141, 0x1, RZ, 0xc0, !PT ;  /* 0x000000018d1a7812 */ /* 0x000fc600078ec0ff */
[----:B------:R-:W-:Y:S02]  /*5250*/  SEL R18, R28, 0xff800000, P0 ;  /* 0xff8000001c127807 */ /* 0x000fe40000000000 */
[----:B------:R-:W-:Y:S02]  /*5260*/  ISETP.NE.U32.AND P0, PT, R26, 0x1, PT ;  /* 0x000000011a00780c */ /* 0x000fe40003f05070 */
[----:B------:R-:W-:Y:S02]  /*5270*/  LOP3.LUT R26, R140, 0x1, RZ, 0xc0, !PT ;  /* 0x000000018c1a7812 */ /* 0x000fe400078ec0ff */
[----:B------:R-:W-:Y:S02]  /*5280*/  SEL R100, R100, 0xff800000, !P0 ;  /* 0xff80000064647807 */ /* 0x000fe40004000000 */
[----:B------:R-:W-:Y:S02]  /*5290*/  LOP3.LUT P0, RZ, R141, 0x80, RZ, 0xc0, !PT ;  /* 0x000000808dff7812 */ /* 0x000fe4000780c0ff */
[----:B------:R-:W-:-:S02]  /*52a0*/  SEL R138, R30, 0xff800000, P2 ;  /* 0xff8000001e8a7807 */ /* 0x000fc40001000000 */
[----:B------:R-:W-:Y:S02]  /*52b0*/  SEL R107, R107, 0xff800000, P0 ;  /* 0xff8000006b6b7807 */ /* 0x000fe40000000000 */
[----:B------:R-:W-:Y:S02]  /*52c0*/  LOP3.LUT P0, RZ, R141, 0x8000, RZ, 0xc0, !PT ;  /* 0x000080008dff7812 */ /* 0x000fe4000780c0ff */
[----:B------:R-:W-:Y:S02]  /*52d0*/  FMNMX R28, R106, R107, !PT ;  /* 0x0000006b6a1c7209 */ /* 0x000fe40007800000 */
[----:B------:R-:W-:Y:S02]  /*52e0*/  SEL R115, R115, 0xff800000, P0 ;  /* 0xff80000073737807 */ /* 0x000fe40000000000 */
[----:B------:R-:W-:Y:S02]  /*52f0*/  LOP3.LUT P0, RZ, R141, 0x800000, RZ, 0xc0, !PT ;  /* 0x008000008dff7812 */ /* 0x000fe4000780c0ff */
[----:B------:R-:W-:-:S02]  /*5300*/  FMNMX3 R28, R28, R114, R115, !PT ;  /* 0x000000721c1c7276 */ /* 0x000fc40007800073 */
[----:B------:R-:W-:Y:S02]  /*5310*/  SEL R123, R123, 0xff800000, P0 ;  /* 0xff8000007b7b7807 */ /* 0x000fe40000000000 */
[----:B------:R-:W-:Y:S02]  /*5320*/  ISETP.GT.AND P0, PT, R141, -0x1, PT ;  /* 0xffffffff8d00780c */ /* 0x000fe40003f04270 */
[----:B------:R-:W-:Y:S02]  /*5330*/  FMNMX3 R28, R28, R122, R123, !PT ;  /* 0x0000007a1c1c7276 */ /* 0x000fe4000780007b */
[----:B------:R-:W-:Y:S02]  /*5340*/  SEL R131, R131, 0xff800000, !P0 ;  /* 0xff80000083837807 */ /* 0x000fe40004000000 */
[----:B------:R-:W-:Y:S02]  /*5350*/  ISETP.NE.U32.AND P0, PT, R26, 0x1, PT ;  /* 0x000000011a00780c */ /* 0x000fe40003f05070 */
[----:B------:R-:W-:-:S02]  /*5360*/  LOP3.LUT R26, R137, 0x1, RZ, 0xc0, !PT ;  /* 0x00000001891a7812 */ /* 0x000fc400078ec0ff */
[----:B------:R-:W-:Y:S02]  /*5370*/  SEL R68, R68, 0xff800000, !P0 ;  /* 0xff80000044447807 */ /* 0x000fe40004000000 */
[----:B------:R-:W-:Y:S02]  /*5380*/  LOP3.LUT P0, RZ, R140, 0x80, RZ, 0xc0, !PT ;  /* 0x000000808cff7812 */ /* 0x000fe4000780c0ff */
[----:B------:R-:W-:Y:S02]  /*5390*/  FMNMX3 R28, R28, R130, R131, !PT ;  /* 0x000000821c1c7276 */ /* 0x000fe40007800083 */
[----:B------:R-:W-:Y:S02]  /*53a0*/  SEL R75, R75, 0xff800000, P0 ;  /* 0xff8000004b4b7807 */ /* 0x000fe40000000000 */
[----:B------:R-:W-:Y:S02]  /*53b0*/  LOP3.LUT P0, RZ, R140, 0x8000, RZ, 0xc0, !PT ;  /* 0x000080008cff7812 */ /* 0x000fe4000780c0ff */
[----:B------:R-:W-:-:S02]  /*53c0*/  FMNMX3 R28, R28, R74, R75, !PT ;  /* 0x0000004a1c1c7276 */ /* 0x000fc4000780004b */
[----:B------:R-:W-:Y:S02]  /*53d0*/  SEL R83, R83, 0xff800000, P0 ;  /* 0xff80000053537807 */ /* 0x000fe40000000000 */
[----:B------:R-:W-:Y:S02]  /*53e0*/  LOP3.LUT P0, RZ, R140, 0x800000, RZ, 0xc0, !PT ;  /* 0x008000008cff7812 */ /* 0x000fe4000780c0ff */
[----:B------:R-:W-:Y:S02]  /*53f0*/  FMNMX3 R28, R28, R82, R83, !PT ;  /* 0x000000521c1c7276 */ /* 0x000fe40007800053 */
[----:B------:R-:W-:Y:S02]  /*5400*/  SEL R91, R91, 0xff800000, P0 ;  /* 0xff8000005b5b7807 */ /* 0x000fe40000000000 */
[----:B------:R-:W-:Y:S02]  /*5410*/  ISETP.GT.AND P0, PT, R140, -0x1, PT ;  /* 0xffffffff8c00780c */ /* 0x000fe40003f04270 */
[----:B------:R-:W-:-:S02]  /*5420*/  FMNMX3 R28, R28, R90, R91, !PT ;  /* 0x0000005a1c1c7276 */ /* 0x000fc4000780005b */
[----:B------:R-:W-:Y:S02]  /*5430*/  SEL R99, R99, 0xff800000, !P0 ;  /* 0xff80000063637807 */ /* 0x000fe40004000000 */
[----:B------:R-:W-:Y:S02]  /*5440*/  ISETP.NE.U32.AND P0, PT, R26, 0x1, PT ;  /* 0x000000011a00780c */ /* 0x000fe40003f05070 */
[----:B------:R-:W-:Y:S02]  /*5450*/  LOP3.LUT R26, R136, 0x1, RZ, 0xc0, !PT ;  /* 0x00000001881a7812 */ /* 0x000fe400078ec0ff */
[----:B------:R-:W-:Y:S02]  /*5460*/  SEL R36, R36, 0xff800000, !P0 ;  /* 0xff80000024247807 */ /* 0x000fe40004000000 */
[----:B------:R-:W-:Y:S02]  /*5470*/  LOP3.LUT P0, RZ, R137, 0x80, RZ, 0xc0, !PT ;  /* 0x0000008089ff7812 */ /* 0x000fe4000780c0ff */
[----:B------:R-:W-:-:S02]  /*5480*/  FMNMX3 R28, R28, R98, R99, !PT ;  /* 0x000000621c1c7276 */ /* 0x000fc40007800063 */
[----:B------:R-:W-:Y:S02]  /*5490*/  SEL R43, R43, 0xff800000, P0 ;  /* 0xff8000002b2b7807 */ /* 0x000fe40000000000 */
[----:B------:R-:W-:Y:S02]  /*54a0*/  LOP3.LUT P0, RZ, R137, 0x8000, RZ, 0xc0, !PT ;  /* 0x0000800089ff7812 */ /* 0x000fe4000780c0ff */
[----:B------:R-:W-:Y:S02]  /*54b0*/  FMNMX3 R28, R28, R42, R43, !PT ;  /* 0x0000002a1c1c7276 */ /* 0x000fe4000780002b */
        /* <DEDUP_REMOVED lines=8> */
[----:B------:R-:W-:-:S02]  /*5540*/  FMNMX R26, R102, R103, !PT ;  /* 0x00000067661a7209 */ /* 0x000fc40007800000 */
        /* <DEDUP_REMOVED lines=8> */
[----:B------:R-:W-:Y:S02]  /*55d0*/  SEL R19, R29, 0xff800000, P1 ;  /* 0xff8000001d137807 */ /* 0x000fe40000800000 */
[----:B------:R-:W-:Y:S02]  /*55e0*/  SEL R133, R27, 0xff800000, P0 ;  /* 0xff8000001b857807 */ /* 0x000fe40000000000 */
[----:B------:R-:W-:Y:S02]  /*55f0*/  FMNMX R27, R100, R101, !PT ;  /* 0x00000065641b7209 */ /* 0x000fe40007800000 */
[----:B------:R-:W-:-:S02]  /*5600*/  FMNMX R29, R104, R105, !PT ;  /* 0x00000069681d7209 */ /* 0x000fc40007800000 */
[----:B------:R-:W-:Y:S02]  /*5610*/  FMNMX3 R27, R27, R108, R109, !PT ;  /* 0x0000006c1b1b7276 */ /* 0x000fe4000780006d */
[----:B------:R-:W-:Y:S02]  /*5620*/  FMNMX3 R29, R29, R112, R113, !PT ;  /* 0x000000701d1d7276 */ /* 0x000fe40007800071 */
[----:B------:R-:W-:Y:S02]  /*5630*/  FMNMX3 R27, R27, R116, R117, !PT ;  /* 0x000000741b1b7276 */ /* 0x000fe40007800075 */
[----:B------:R-:W-:Y:S02]  /*5640*/  FMNMX3 R26, R26, R126, R127, !PT ;  /* 0x0000007e1a1a7276 */ /* 0x000fe4000780007f */
[----:B------:R-:W-:Y:S02]  /*5650*/  FMNMX3 R27, R27, R124, R125, !PT ;  /* 0x0000007c1b1b7276 */ /* 0x000fe4000780007d */
[----:B------:R-:W-:-:S02]  /*5660*/  FMNMX3 R29, R29, R120, R121, !PT ;  /* 0x000000781d1d7276 */ /* 0x000fc40007800079 */
        /* <DEDUP_REMOVED lines=32> */
[----:B------:R-:W-:Y:S02]  /*5870*/  ISETP.GT.AND P0, PT, R136, -0x1, PT ;  /* 0xffffffff8800780c */ /* 0x000fe40003f04270 */
[----:B------:R-:W-:Y:S02]  /*5880*/  SEL R139, R31, 0xff800000, P3 ;  /* 0xff8000001f8b7807 */ /* 0x000fe40001800000 */
[----:B------:R-:W-:Y:S02]  /*5890*/  FMNMX3 R27, R27, R20, R21, !PT ;  /* 0x000000141b1b7276 */ /* 0x000fe40007800015 */
[----:B------:R-:W-:-:S02]  /*58a0*/  FMNMX3 R26, R26, R22, R23, !PT ;  /* 0x000000161a1a7276 */ /* 0x000fc40007800017 */
[----:B------:R-:W-:Y:S02]  /*58b0*/  FMNMX3 R29, R29, R16, R17, !PT ;  /* 0x000000101d1d7276 */ /* 0x000fe40007800011 */
[----:B------:R-:W-:Y:S02]  /*58c0*/  FMNMX3 R28, R28, R134, R135, !PT ;  /* 0x000000861c1c7276 */ /* 0x000fe40007800087 */
[----:B------:R-:W-:Y:S02]  /*58d0*/  SEL R143, R35, 0xff800000, !P0 ;  /* 0xff800000238f7807 */ /* 0x000fe40004000000 */
[----:B------:R-:W-:Y:S02]  /*58e0*/  SEL R148, R32, 0xff800000, P4 ;  /* 0xff80000020947807 */ /* 0x000fe40002000000 */
[----:B------:R-:W-:Y:S02]  /*58f0*/  SEL R149, R33, 0xff800000, P5 ;  /* 0xff80000021957807 */ /* 0x000fe40002800000 */
[----:B------:R-:W-:-:S02]  /*5900*/  SEL R142, R34, 0xff800000, P6 ;  /* 0xff800000228e7807 */ /* 0x000fc40003000000 */
[----:B------:R-:W-:Y:S02]  /*5910*/  FMNMX3 R27, R27, R18, R19, !PT ;  /* 0x000000121b1b7276 */ /* 0x000fe40007800013 */
[----:B------:R-:W-:Y:S02]  /*5920*/  FMNMX3 R26, R26, R138, R139, !PT ;  /* 0x0000008a1a1a7276 */ /* 0x000fe4000780008b */
[----:B------:R-:W-:Y:S02]  /*5930*/  FMNMX3 R29, R29, R24, R25, !PT ;  /* 0x000000181d1d7276 */ /* 0x000fe40007800019 */
[----:B------:R-:W-:Y:S02]  /*5940*/  FMNMX3 R28, R28, R132, R133, !PT ;  /* 0x000000841c1c7276 */ /* 0x000fe40007800085 */
[----:B------:R-:W-:Y:S02]  /*5950*/  FMNMX R26, R27, R26, !PT ;  /* 0x0000001a1b1a7209 */ /* 0x000fe40007800000 */
[----:B------:R-:W-:-:S02]  /*5960*/  FMNMX3 R29, R29, R148, R149, !PT ;  /* 0x000000941d1d7276 */ /* 0x000fc40007800095 */
[----:B------:R-:W-:-:S04]  /*5970*/  FMNMX3 R28, R28, R142, R143, !PT ;  /* 0x0000008e1c1c7276 */ /* 0x000fc8000780008f */
[----:B------:R-:W-:-:S04]  /*5980*/  FMNMX3 R153, R26, R29, R28, !PT ;  /* 0x0000001d1a997276 */ /* 0x000fc8000780001c */
[----:B------:R-:W-:-:S04]  /*5990*/  FSETP.NEU.AND P0, PT, R153, -INF , PT ;  /* 0xff8000009900780b */ /* 0x000fc80003f0d000 */
[----:B------:R-:W-:Y:S02]  /*59a0*/  FSEL R27, R153, RZ, P0 ;  /* 0x000000ff991b7208 */ /* 0x000fe40000000000 */
[----:B------:R-:W-:-:S03]  /*59b0*/  ELECT P0, URZ, PT ;  /* 0x0000000000ff782f */ /* 0x000fc60003800000 */
[----:B------:R-:W-:-:S04]  /*59c0*/  FFMA R158, -R27, R158, 8 ;  /* 0x410000001b9e7423 */ /* 0x000fc8000000019e */
[--C-:B------:R-:W-:Y:S02]  /*59d0*/  FFMA2 R30, R104.F32x2.HI_LO, UR4.F32, R158.reuse.F32 ;  /* 0x00000004681e7c49 */ /* 0x100fe4000920009e */
[--C-:B------:R-:W-:Y:S02]  /*59e0*/  FFMA2 R32, R106.F32x2.HI_LO, UR4.F32, R158.reuse.F32 ;  /* 0x000000046a207c49 */ /* 0x100fe4000920009e */
[--C-:B------:R-:W-:Y:S02]  /*59f0*/  FFMA2 R26, R100.F32x2.HI_LO, UR4.F32, R158.reuse.F32 ;  /* 0x00000004641a7c49 */ /* 0x100fe4000920009e */
[--C-:B------:R-:W-:Y:S01]  /*5a00*/  FFMA2 R28, R102.F32x2.HI_LO, UR4.F32, R158.reuse.F32 ;  /* 0x00000004661c7c49 */ /* 0x100fe2000920009e */
[----:B------:R-:W-:Y:S01]  /*5a10*/  MUFU.EX2 R30, R30 ;  /* 0x0000001e001e7308 */ /* 0x000fe20000000800 */
[--C-:B------:R-:W-:Y:S02]  /*5a20*/  FFMA2 R34, R108.F32x2.HI_LO, UR4.F32, R158.reuse.F32 ;  /* 0x000000046c227c49 */ /* 0x100fe4000920009e */
[----:B------:R-:W-:-:S02]  /*5a30*/  FFMA2 R100, R110.F32x2.HI_LO, UR4.F32, R158.F32 ;  /* 0x000000046e647c49 */ /* 0x000fc4000920009e */
[--C-:B------:R-:W-:Y:S02]  /*5a40*/  FFMA2 R102, R112.F32x2.HI_LO, UR4.F32, R158.reuse.F32 ;  /* 0x0000000470667c49 */ /* 0x100fe4000920009e */
[--C-:B------:R-:W-:Y:S01]  /*5a50*/  FFMA2 R104, R114.F32x2.HI_LO, UR4.F32, R158.reuse.F32 ;  /* 0x0000000472687c49 */ /* 0x100fe2000920009e */
[----:B------:R-:W1:Y:S01]  /*5a60*/  MUFU.EX2 R31, R31 ;  /* 0x0000001f001f7308 */ /* 0x000e620000000800 */
[--C-:B------:R-:W-:Y:S02]  /*5a70*/  FFMA2 R106, R116.F32x2.HI_LO, UR4.F32, R158.reuse.F32 ;  /* 0x00000004746a7c49 */ /* 0x100fe4000920009e */
[--C-:B------:R-:W-:Y:S02]  /*5a80*/  FFMA2 R108, R118.F32x2.HI_LO, UR4.F32, R158.reuse.F32 ;  /* 0x00000004766c7c49 */ /* 0x100fe4000920009e */
[--C-:B------:R-:W-:Y:S02]  /*5a90*/  FFMA2 R110, R120.F32x2.HI_LO, UR4.F32, R158.reuse.F32 ;  /* 0x00000004786e7c49 */ /* 0x100fe4000920009e */
[--C-:B------:R-:W-:Y:S01]  /*5aa0*/  FFMA2 R118, R128.F32x2.HI_LO, UR4.F32, R158.reuse.F32 ;  /* 0x0000000480767c49 */ /* 0x100fe2000920009e */
[----:B------:R-:W-:Y:S01]  /*5ab0*/  MUFU.EX2 R32, R32 ;  /* 0x0000002000207308 */ /* 0x000fe20000000800 */
[----:B------:R-:W-:-:S02]  /*5ac0*/  FFMA2 R120, R130.F32x2.HI_LO, UR4.F32, R158.F32 ;  /* 0x0000000482787c49 */ /* 0x000fc4000920009e */
[--C-:B------:R-:W-:Y:S02]  /*5ad0*/  FFMA2 R112, R122.F32x2.HI_LO, UR4.F32, R158.reuse.F32 ;  /* 0x000000047a707c49 */ /* 0x100fe4000920009e */
[--C-:B------:R-:W-:Y:S02]  /*5ae0*/  FFMA2 R114, R124.F32x2.HI_LO, UR4.F32, R158.reuse.F32 ;  /* 0x000000047c727c49 */ /* 0x100fe4000920009e */
[--C-:B------:R-:W-:Y:S01]  /*5af0*/  FFMA2 R116, R126.F32x2.HI_LO, UR4.F32, R158.reuse.F32 ;  /* 0x000000047e747c49 */ /* 0x100fe2000920009e */
[----:B------:R-:W2:Y:S01]  /*5b00*/  MUFU.EX2 R33, R33 ;  /* 0x0000002100217308 */ /* 0x000ea20000000800 */
[--C-:B------:R-:W-:Y:S02]  /*5b10*/  FFMA2 R72, R72.F32x2.HI_LO, UR4.F32, R158.reuse.F32 ;  /* 0x0000000448487c49 */ /* 0x100fe4000920009e */
[--C-:B------:R-:W-:Y:S02]  /*5b20*/  FFMA2 R74, R74.F32x2.HI_LO, UR4.F32, R158.reuse.F32 ;  /* 0x000000044a4a7c49 */ /* 0x100fe4000920009e */
[----:B------:R-:W-:-:S02]  /*5b30*/  FFMA2 R76, R76.F32x2.HI_LO, UR4.F32, R158.F32 ;  /* 0x000000044c4c7c49 */ /* 0x000fc4000920009e */
[--C-:B------:R-:W-:Y:S01]  /*5b40*/  FFMA2 R78, R78.F32x2.HI_LO, UR4.F32, R158.reuse.F32 ;  /* 0x000000044e4e7c49 */ /* 0x100fe2000920009e */
[----:B------:R-:W-:Y:S01]  /*5b50*/  MUFU.EX2 R26, R26 ;  /* 0x0000001a001a7308 */ /* 0x000fe20000000800 */
[--C-:B------:R-:W-:Y:S02]  /*5b60*/  FFMA2 R80, R80.F32x2.HI_LO, UR4.F32, R158.reuse.F32 ;  /* 0x0000000450507c49 */ /* 0x100fe4000920009e */
[--C-:B------:R-:W-:Y:S02]  /*5b70*/  FFMA2 R82, R82.F32x2.HI_LO, UR4.F32, R158.reuse.F32 ;  /* 0x0000000452527c49 */ /* 0x100fe4000920009e */
[--C-:B------:R-:W-:Y:S02]  /*5b80*/  FFMA2 R68, R68.F32x2.HI_LO, UR4.F32, R158.reuse.F32 ;  /* 0x0000000444447c49 */ /* 0x100fe4000920009e */
[--C-:B------:R-:W-:Y:S01]  /*5b90*/  FFMA2 R70, R70.F32x2.HI_LO, UR4.F32, R158.reuse.F32 ;  /* 0x0000000446467c49 */ /* 0x100fe2000920009e */
[----:B------:R-:W3:Y:S01]  /*5ba0*/  MUFU.EX2 R27, R27 ;  /* 0x0000001b001b7308 */ /* 0x000ee20000000800 */
[----:B------:R-:W-:-:S02]  /*5bb0*/  FFMA2 R84, R84.F32x2.HI_LO, UR4.F32, R158.F32 ;  /* 0x0000000454547c49 */ /* 0x000fc4000920009e */
[--C-:B------:R-:W-:Y:S02]  /*5bc0*/  FFMA2 R86, R86.F32x2.HI_LO, UR4.F32, R158.reuse.F32 ;  /* 0x0000000456567c49 */ /* 0x100fe4000920009e */
[--C-:B------:R-:W-:Y:S02]  /*5bd0*/  FFMA2 R88, R88.F32x2.HI_LO, UR4.F32, R158.reuse.F32 ;  /* 0x0000000458587c49 */ /* 0x100fe4000920009e */
[--C-:B------:R-:W-:Y:S01]  /*5be0*/  FFMA2 R90, R90.F32x2.HI_LO, UR4.F32, R158.reuse.F32 ;  /* 0x000000045a5a7c49 */ /* 0x100fe2000920009e */
[----:B------:R-:W-:Y:S01]  /*5bf0*/  MUFU.EX2 R28, R28 ;  /* 0x0000001c001c7308 */ /* 0x000fe20000000800 */
[--C-:B------:R-:W-:Y:S01]  /*5c00*/  FFMA2 R122, R4.F32x2.HI_LO, UR4.F32, R158.reuse.F32 ;  /* 0x00000004047a7c49 */ /* 0x100fe2000920009e */
[----:B-1----:R-:W-:Y:S01]  /*5c10*/  F2FP.SATFINITE.E4M3.F32.PACK_AB_MERGE_C R5, R31, R30, RZ ;  /* 0x0000001e1f05723e */ /* 0x002fe200048070ff */
[--C-:B------:R-:W-:Y:S01]  /*5c20*/  FFMA2 R124, R6.F32x2.HI_LO, UR4.F32, R158.reuse.F32 ;  /* 0x00000004067c7c49 */ /* 0x100fe2000920009e */
[----:B--2---:R-:W-:Y:S01]  /*5c30*/  F2FP.SATFINITE.E4M3.F32.PACK_AB_MERGE_C R6, R33, R32, RZ ;  /* 0x000000202106723e */ /* 0x004fe200048070ff */
[----:B------:R-:W-:-:S02]  /*5c40*/  FFMA2 R92, R92.F32x2.HI_LO, UR4.F32, R158.F32 ;  /* 0x000000045c5c7c49 */ /* 0x000fc4000920009e */
[--C-:B------:R-:W-:Y:S01]  /*5c50*/  FFMA2 R94, R94.F32x2.HI_LO, UR4.F32, R158.reuse.F32 ;  /* 0x000000045e5e7c49 */ /* 0x100fe2000920009e */
[----:B------:R-:W1:Y:S01]  /*5c60*/  MUFU.EX2 R29, R29 ;  /* 0x0000001d001d7308 */ /* 0x000e620000000800 */
[----:B---3--:R-:W-:Y:S01]  /*5c70*/  F2FP.SATFINITE.E4M3.F32.PACK_AB_MERGE_C R4, R27, R26, RZ ;  /* 0x0000001a1b04723e */ /* 0x008fe200048070ff */
[----:B------:R-:W-:Y:S01]  /*5c80*/  FFMA2 R96, R96.F32x2.HI_LO, UR4.F32, R158.F32 ;  /* 0x0000000460607c49 */ /* 0x000fe2000920009e */
[----:B------:R-:W-:Y:S01]  /*5c90*/  PRMT R5, R5, 0x5410, R6 ;  /* 0x0000541005057816 */ /* 0x000fe20000000006 */
[--C-:B------:R-:W-:Y:S02]  /*5ca0*/  FFMA2 R98, R98.F32x2.HI_LO, UR4.F32, R158.reuse.F32 ;  /* 0x0000000462627c49 */ /* 0x100fe4000920009e */
[--C-:B------:R-:W-:Y:S02]  /*5cb0*/  FFMA2 R128, R10.F32x2.HI_LO, UR4.F32, R158.reuse.F32 ;  /* 0x000000040a807c49 */ /* 0x100fe4000920009e */
[----:B------:R-:W-:Y:S01]  /*5cc0*/  MUFU.EX2 R34, R34 ;  /* 0x0000002200227308 */ /* 0x000fe20000000800 */
[----:B------:R-:W-:-:S02]  /*5cd0*/  FFMA2 R126, R8.F32x2.HI_LO, UR4.F32, R158.F32 ;  /* 0x00000004087e7c49 */ /* 0x000fc4000920009e */
[--C-:B------:R-:W-:Y:S02]  /*5ce0*/  FFMA2 R130, R12.F32x2.HI_LO, UR4.F32, R158.reuse.F32 ;  /* 0x000000040c827c49 */ /* 0x100fe4000920009e */
[--C-:B------:R-:W-:Y:S02]  /*5cf0*/  FFMA2 R48, R48.F32x2.HI_LO, UR4.F32, R158.reuse.F32 ;  /* 0x0000000430307c49 */ /* 0x100fe4000920009e */
[--C-:B------:R-:W-:Y:S01]  /*5d00*/  FFMA2 R50, R50.F32x2.HI_LO, UR4.F32, R158.reuse.F32 ;  /* 0x0000000432327c49 */ /* 0x100fe2000920009e */
[----:B------:R-:W2:Y:S01]  /*5d10*/  MUFU.EX2 R35, R35 ;  /* 0x0000002300237308 */ /* 0x000ea20000000800 */
[----:B-1----:R-:W-:Y:S01]  /*5d20*/  F2FP.SATFINITE.E4M3.F32.PACK_AB_MERGE_C R7, R29, R28, RZ ;  /* 0x0000001c1d07723e */ /* 0x002fe200048070ff */
[--C-:B------:R-:W-:Y:S02]  /*5d30*/  FFMA2 R150, R14.F32x2.HI_LO, UR4.F32, R158.reuse.F32 ;  /* 0x000000040e967c49 */ /* 0x100fe4000920009e */
[--C-:B------:R-:W-:Y:S01]  /*5d40*/  FFMA2 R154, R16.F32x2.HI_LO, UR4.F32, R158.reuse.F32 ;  /* 0x00000004109a7c49 */ /* 0x100fe2000920009e */
[----:B------:R-:W-:Y:S01]  /*5d50*/  PRMT R4, R4, 0x5410, R7 ;  /* 0x0000541004047816 */ /* 0x000fe20000000007 */
[----:B------:R-:W-:-:S02]  /*5d60*/  FFMA2 R52, R52.F32x2.HI_LO, UR4.F32, R158.F32 ;  /* 0x0000000434347c49 */ /* 0x000fc4000920009e */
[----:B------:R-:W-:Y:S01]  /*5d70*/  MUFU.EX2 R100, R100 ;  /* 0x0000006400647308 */ /* 0x000fe20000000800 */
[--C-:B------:R-:W-:Y:S02]  /*5d80*/  FFMA2 R54, R54.F32x2.HI_LO, UR4.F32, R158.reuse.F32 ;  /* 0x0000000436367c49 */ /* 0x100fe4000920009e */
[--C-:B------:R-:W-:Y:S02]  /*5d90*/  FFMA2 R56, R56.F32x2.HI_LO, UR4.F32, R158.reuse.F32 ;  /* 0x0000000438387c49 */ /* 0x100fe4000920009e */
[--C-:B------:R-:W-:Y:S02]  /*5da0*/  FFMA2 R58, R58.F32x2.HI_LO, UR4.F32, R158.reuse.F32 ;  /* 0x000000043a3a7c49 */ /* 0x100fe4000920009e */
[--C-:B------:R-:W-:Y:S01]  /*5db0*/  FFMA2 R46, R46.F32x2.HI_LO, UR4.F32, R158.reuse.F32 ;  /* 0x000000042e2e7c49 */ /* 0x100fe2000920009e */
[----:B------:R-:W1:Y:S01]  /*5dc0*/  MUFU.EX2 R101, R101 ;  /* 0x0000006500657308 */ /* 0x000e620000000800 */
[----:B--2---:R-:W-:Y:S01]  /*5dd0*/  F2FP.SATFINITE.E4M3.F32.PACK_AB_MERGE_C R6, R35, R34, RZ ;  /* 0x000000222306723e */ /* 0x004fe200048070ff */
[----:B------:R-:W-:-:S02]  /*5de0*/  FFMA2 R44, R44.F32x2.HI_LO, UR4.F32, R158.F32 ;  /* 0x000000042c2c7c49 */ /* 0x000fc4000920009e */
[--C-:B------:R-:W-:Y:S02]  /*5df0*/  FFMA2 R36, R36.F32x2.HI_LO, UR4.F32, R158.reuse.F32 ;  /* 0x0000000424247c49 */ /* 0x100fe4000920009e */
[--C-:B------:R-:W-:Y:S02]  /*5e00*/  FFMA2 R38, R38.F32x2.HI_LO, UR4.F32, R158.reuse.F32 ;  /* 0x0000000426267c49 */ /* 0x100fe4000920009e */
[----:B------:R-:W-:Y:S01]  /*5e10*/  MUFU.EX2 R102, R102 ;  /* 0x0000006600667308 */ /* 0x000fe20000000800 */
[--C-:B------:R-:W-:Y:S02]  /*5e20*/  FFMA2 R64, R64.F32x2.HI_LO, UR4.F32, R158.reuse.F32 ;  /* 0x0000000440407c49 */ /* 0x100fe4000920009e */
[--C-:B------:R-:W-:Y:S02]  /*5e30*/  FFMA2 R66, R66.F32x2.HI_LO, UR4.F32, R158.reuse.F32 ;  /* 0x0000000442427c49 */ /* 0x100fe4000920009e */
[--C-:B------:R-:W-:Y:S02]  /*5e40*/  FFMA2 R40, R40.F32x2.HI_LO, UR4.F32, R158.reuse.F32 ;  /* 0x0000000428287c49 */ /* 0x100fe4000920009e */
[--C-:B------:R-:W-:Y:S01]  /*5e50*/  FFMA2 R42, R42.F32x2.HI_LO, UR4.F32, R158.reuse.F32 ;  /* 0x000000042a2a7c49 */ /* 0x100fe2000920009e */
[----:B------:R-:W2:Y:S01]  /*5e60*/  MUFU.EX2 R103, R103 ;  /* 0x0000006700677308 */ /* 0x000ea20000000800 */
[----:B-1----:R-:W-:Y:S01]  /*5e70*/  F2FP.SATFINITE.E4M3.F32.PACK_AB_MERGE_C R11, R101, R100, RZ ;  /* 0x00000064650b723e */ /* 0x002fe200048070ff */
[----:B------:R-:W-:-:S02]  /*5e80*/  FFMA2 R60, R60.F32x2.HI_LO, UR4.F32, R158.F32 ;  /* 0x000000043c3c7c49 */ /* 0x000fc4000920009e */
[--C-:B------:R-:W-:Y:S01]  /*5e90*/  FFMA2 R62, R62.F32x2.HI_LO, UR4.F32, R158.reuse.F32 ;  /* 0x000000043e3e7c49 */ /* 0x100fe2000920009e */
[----:B------:R-:W-:Y:S01]  /*5ea0*/  PRMT R6, R6, 0x5410, R11 ;  /* 0x0000541006067816 */ /* 0x000fe2000000000b */
[--C-:B------:R-:W-:Y:S02]  /*5eb0*/  FFMA2 R134, R134.F32x2.HI_LO, UR4.F32, R158.reuse.F32 ;  /* 0x0000000486867c49 */ /* 0x100fe4000920009e */
[----:B------:R-:W-:Y:S01]  /*5ec0*/  MUFU.EX2 R104, R104 ;  /* 0x0000006800687308 */ /* 0x000fe20000000800 */
[--C-:B------:R-:W-:Y:S02]  /*5ed0*/  FFMA2 R20, R20.F32x2.HI_LO, UR4.F32, R158.reuse.F32 ;  /* 0x0000000414147c49 */ /* 0x100fe4000920009e */
[--C-:B------:R-:W-:Y:S02]  /*5ee0*/  FFMA2 R22, R22.F32x2.HI_LO, UR4.F32, R158.reuse.F32 ;  /* 0x0000000416167c49 */ /* 0x100fe4000920009e */
[--C-:B------:R-:W-:Y:S02]  /*5ef0*/  FFMA2 R24, R24.F32x2.HI_LO, UR4.F32, R158.reuse.F32 ;  /* 0x0000000418187c49 */ /* 0x100fe4000920009e */
[----:B------:R-:W-:Y:S01]  /*5f00*/  FFMA2 R132, R132.F32x2.HI_LO, UR4.F32, R158.F32 ;  /* 0x0000000484847c49 */ /* 0x000fe2000920009e */
[----:B------:R-:W1:Y:S01]  /*5f10*/  MUFU.EX2 R105, R105 ;  /* 0x0000006900697308 */ /* 0x000e620000000800 */
[----:B--2---:R-:W-:Y:S01]  /*5f20*/  F2FP.SATFINITE.E4M3.F32.PACK_AB_MERGE_C R7, R103, R102, RZ ;  /* 0x000000666707723e */ /* 0x004fe200048070ff */
[----:B------:R-:W-:-:S02]  /*5f30*/  FADD2 R26, R26.F32x2.HI_LO, R34.F32x2.HI_LO ;  /* 0x000000221a1a724b */ /* 0x000fc40000000000 */
[----:B------:R-:W-:Y:S02]  /*5f40*/  FADD2 R28, R28.F32x2.HI_LO, R100.F32x2.HI_LO ;  /* 0x000000641c1c724b */ /* 0x000fe40000000000 */
[----:B------:R-:W-:Y:S02]  /*5f50*/  FADD2 R30, R30.F32x2.HI_LO, R102.F32x2.HI_LO ;  /* 0x000000661e1e724b */ /* 0x000fe40000000000 */
[----:B------:R-:W-:Y:S08]  /*5f60*/  MUFU.EX2 R106, R106 ;  /* 0x0000006a006a7308 */ /* 0x000ff00000000800 */
[----:B------:R-:W2:Y:S01]  /*5f70*/  MUFU.EX2 R107, R107 ;  /* 0x0000006b006b7308 */ /* 0x000ea20000000800 */
[----:B-1----:R-:W-:Y:S01]  /*5f80*/  F2FP.SATFINITE.E4M3.F32.PACK_AB_MERGE_C R10, R105, R104, RZ ;  /* 0x00000068690a723e */ /* 0x002fe200048070ff */
[----:B------:R-:W-:-:S03]  /*5f90*/  FADD2 R32, R32.F32x2.HI_LO, R104.F32x2.HI_LO ;  /* 0x000000682020724b */ /* 0x000fc60000000000 */
[----:B------:R-:W-:-:S03]  /*5fa0*/  PRMT R7, R7, 0x5410, R10 ;  /* 0x0000541007077816 */ /* 0x000fc6000000000a */
[----:B------:R-:W-:Y:S08]  /*5fb0*/  MUFU.EX2 R108, R108 ;  /* 0x0000006c006c7308 */ /* 0x000ff00000000800 */
[----:B------:R-:W1:Y:S01]  /*5fc0*/  MUFU.EX2 R109, R109 ;  /* 0x0000006d006d7308 */ /* 0x000e620000000800 */
[----:B--2---:R-:W-:Y:S01]  /*5fd0*/  F2FP.SATFINITE.E4M3.F32.PACK_AB_MERGE_C R8, R107, R106, RZ ;  /* 0x0000006a6b08723e */ /* 0x004fe200048070ff */
[----:B------:R-:W-:-:S06]  /*5fe0*/  FADD2 R26, R26.F32x2.HI_LO, R106.F32x2.HI_LO ;  /* 0x0000006a1a1a724b */ /* 0x000fcc0000000000 */
[----:B------:R-:W-:Y:S08]  /*5ff0*/  MUFU.EX2 R118, R118 ;  /* 0x0000007600767308 */ /* 0x000ff00000000800 */
[----:B------:R-:W2:Y:S01]  /*6000*/  MUFU.EX2 R119, R119 ;  /* 0x0000007700777308 */ /* 0x000ea20000000800 */
[----:B-1----:R-:W-:Y:S01]  /*6010*/  F2FP.SATFINITE.E4M3.F32.PACK_AB_MERGE_C R9, R109, R108, RZ ;  /* 0x0000006c6d09723e */ /* 0x002fe200048070ff */
[----:B------:R-:W-:-:S03]  /*6020*/  FADD2 R28, R28.F32x2.HI_LO, R108.F32x2.HI_LO ;  /* 0x0000006c1c1c724b */ /* 0x000fc60000000000 */
[----:B------:R-:W-:-:S03]  /*6030*/  PRMT R8, R8, 0x5410, R9 ;  /* 0x0000541008087816 */ /* 0x000fc60000000009 */
[----:B------:R-:W-:Y:S08]  /*6040*/  MUFU.EX2 R120, R120 ;  /* 0x0000007800787308 */ /* 0x000ff00000000800 */
[----:B------:R-:W1:Y:S01]  /*6050*/  MUFU.EX2 R121, R121 ;  /* 0x0000007900797308 */ /* 0x000e620000000800 */
[----:B--2---:R-:W-:-:S07]  /*6060*/  F2FP.SATFINITE.E4M3.F32.PACK_AB_MERGE_C R11, R119, R118, RZ ;  /* 0x00000076770b723e */ /* 0x004fce00048070ff */
[----:B------:R-:W-:Y:S08]  /*6070*/  MUFU.EX2 R110, R110 ;  /* 0x0000006e006e7308 */ /* 0x000ff00000000800 */
[----:B------:R-:W2:Y:S01]  /*6080*/  MUFU.EX2 R111, R111 ;  /* 0x0000006f006f7308 */ /* 0x000ea20000000800 */
[----:B-1----:R-:W-:-:S04]  /*6090*/  F2FP.SATFINITE.E4M3.F32.PACK_AB_MERGE_C R12, R121, R120, RZ ;  /* 0x00000078790c723e */ /* 0x002fc800048070ff */
[----:B------:R-:W-:Y:S01]  /*60a0*/  PRMT R11, R11, 0x5410, R12 ;  /* 0x000054100b0b7816 */ /* 0x000fe2000000000c */
[----:B------:R-:W-:Y:S02]  /*60b0*/  IMAD.U32 R12, RZ, RZ, UR13 ;  /* 0x0000000dff0c7e24 */ /* 0x000fe4000f8e00ff */
[----:B------:R-:W-:Y:S08]  /*60c0*/  MUFU.EX2 R112, R112 ;  /* 0x0000007000707308 */ /* 0x000ff00000000800 */
[----:B------:R-:W1:Y:S01]  /*60d0*/  MUFU.EX2 R113, R113 ;  /* 0x0000007100717308 */ /* 0x000e620000000800 */
[----:B--2---:R-:W-:Y:S01]  /*60e0*/  F2FP.SATFINITE.E4M3.F32.PACK_AB_MERGE_C R9, R111, R110, RZ ;  /* 0x0000006e6f09723e */ /* 0x004fe200048070ff */
[----:B------:R-:W-:-:S04]  /*60f0*/  FADD2 R30, R30.F32x2.HI_LO, R110.F32x2.HI_LO ;  /* 0x0000006e1e1e724b */ /* 0x000fc80000000000 */
[----:B------:R-:W-:Y:S02]  /*6100*/  FADD2 R30, R30.F32x2.HI_LO, R118.F32x2.HI_LO ;  /* 0x000000761e1e724b */ /* 0x000fe40000000000 */
[----:B------:R-:W-:Y:S08]  /*6110*/  MUFU.EX2 R114, R114 ;  /* 0x0000007200727308 */ /* 0x000ff00000000800 */
[----:B------:R-:W2:Y:S01]  /*6120*/  MUFU.EX2 R115, R115 ;  /* 0x0000007300737308 */ /* 0x000ea20000000800 */
[----:B-1----:R-:W-:Y:S01]  /*6130*/  F2FP.SATFINITE.E4M3.F32.PACK_AB_MERGE_C R14, R113, R112, RZ ;  /* 0x00000070710e723e */ /* 0x002fe200048070ff */
[----:B------:R-:W-:-:S03]  /*6140*/  FADD2 R32, R32.F32x2.HI_LO, R112.F32x2.HI_LO ;  /* 0x000000702020724b */ /* 0x000fc60000000000 */
[----:B------:R-:W-:Y:S01]  /*6150*/  PRMT R9, R9, 0x5410, R14 ;  /* 0x0000541009097816 */ /* 0x000fe2000000000e */
[----:B------:R-:W-:Y:S02]  /*6160*/  FADD2 R32, R32.F32x2.HI_LO, R120.F32x2.HI_LO ;  /* 0x000000782020724b */ /* 0x000fe40000000000 */
        /* <DEDUP_REMOVED lines=8> */
[----:B------:R-:W-:Y:S01]  /*61f0*/  PRMT R10, R10, 0x5410, R13 ;  /* 0x000054100a0a7816 */ /* 0x000fe2000000000d */
[----:B------:R1:W-:Y:S06]  /*6200*/  BAR.ARV R12, 0x40 ;  /* 0x0001000c0000751d */ /* 0x0003ec0000002000 */
[----:B------:R-:W-:Y:S01]  /*6210*/  MUFU.EX2 R74, R74 ;  /* 0x0000004a004a7308 */ /* 0x000fe20000000800 */
[----:B------:R3:W-:Y:S01]  /*6220*/  STTM.x8 tmem[UR6], R4 ;  /* 0x00000004000079ed */ /* 0x0007e200081c0006 */
[----:B--2---:R-:W-:Y:S01]  /*6230*/  F2FP.SATFINITE.E4M3.F32.PACK_AB_MERGE_C R13, R73, R72, RZ ;  /* 0x00000048490d723e */ /* 0x004fe200048070ff */
[----:B------:R-:W-:-:S05]  /*6240*/  FADD2 R30, R30.F32x2.HI_LO, R72.F32x2.HI_LO ;  /* 0x000000481e1e724b */ /* 0x000fca0000000000 */
[----:B------:R-:W2:Y:S08]  /*6250*/  MUFU.EX2 R75, R75 ;  /* 0x0000004b004b7308 */ /* 0x000eb00000000800 */
[----:B------:R-:W-:Y:S08]  /*6260*/  MUFU.EX2 R76, R76 ;  /* 0x0000004c004c7308 */ /* 0x000ff00000000800 */
[----:B------:R-:W4:Y:S01]  /*6270*/  MUFU.EX2 R77, R77 ;  /* 0x0000004d004d7308 */ /* 0x000f220000000800 */
[----:B--2---:R-:W-:Y:S01]  /*6280*/  F2FP.SATFINITE.E4M3.F32.PACK_AB_MERGE_C R152, R75, R74, RZ ;  /* 0x0000004a4b98723e */ /* 0x004fe200048070ff */
[----:B------:R-:W-:-:S03]  /*6290*/  FADD2 R32, R32.F32x2.HI_LO, R74.F32x2.HI_LO ;  /* 0x0000004a2020724b */ /* 0x000fc60000000000 */
[----:B------:R-:W-:Y:S02]  /*62a0*/  PRMT R13, R13, 0x5410, R152 ;  /* 0x000054100d0d7816 */ /* 0x000fe40000000098 */
[----:B------:R-:W-:Y:S01]  /*62b0*/  LOP3.LUT R152, R145, 0x48, RZ, 0xfc, !PT ;  /* 0x0000004891987812 */ /* 0x000fe200078efcff */
[----:B------:R-:W-:Y:S03]  /*62c0*/  MUFU.EX2 R78, R78 ;  /* 0x0000004e004e7308 */ /* 0x000fe60000000800 */
[----:B------:R-:W-:Y:S01]  /*62d0*/  R2UR UR6, R152 ;  /* 0x00000000980672ca */ /* 0x000fe200000e0000 */
[----:B---3--:R-:W-:-:S04]  /*62e0*/  FFMA2 R6, R142.F32x2.HI_LO, UR4.F32, R158.F32 ;  /* 0x000000048e067c49 */ /* 0x008fc8000920009e */
[----:B------:R-:W2:Y:S01]  /*62f0*/  MUFU.EX2 R79, R79 ;  /* 0x0000004f004f7308 */ /* 0x000ea20000000800 */
[----:B----4-:R-:W-:-:S07]  /*6300*/  F2FP.SATFINITE.E4M3.F32.PACK_AB_MERGE_C R14, R77, R76, RZ ;  /* 0x0000004c4d0e723e */ /* 0x010fce00048070ff */
[----:B------:R-:W-:Y:S08]  /*6310*/  MUFU.EX2 R80, R80 ;  /* 0x0000005000507308 */ /* 0x000ff00000000800 */
[----:B------:R-:W3:Y:S01]  /*6320*/  MUFU.EX2 R81, R81 ;  /* 0x0000005100517308 */ /* 0x000ee20000000800 */
[----:B--2---:R-:W-:-:S04]  /*6330*/  F2FP.SATFINITE.E4M3.F32.PACK_AB_MERGE_C R17, R79, R78, RZ ;  /* 0x0000004e4f11723e */ /* 0x004fc800048070ff */
[----:B------:R-:W-:-:S03]  /*6340*/  PRMT R14, R14, 0x5410, R17 ;  /* 0x000054100e0e7816 */ /* 0x000fc60000000011 */
[----:B------:R-:W-:Y:S08]  /*6350*/  MUFU.EX2 R82, R82 ;  /* 0x0000005200527308 */ /* 0x000ff00000000800 */
[----:B------:R-:W2:Y:S01]  /*6360*/  MUFU.EX2 R83, R83 ;  /* 0x0000005300537308 */ /* 0x000ea20000000800 */
[----:B---3--:R-:W-:Y:S01]  /*6370*/  F2FP.SATFINITE.E4M3.F32.PACK_AB_MERGE_C R15, R81, R80, RZ ;  /* 0x00000050510f723e */ /* 0x008fe200048070ff */
[----:B------:R-:W-:-:S06]  /*6380*/  FADD2 R30, R30.F32x2.HI_LO, R80.F32x2.HI_LO ;  /* 0x000000501e1e724b */ /* 0x000fcc0000000000 */
[----:B------:R-:W-:Y:S08]  /*6390*/  MUFU.EX2 R68, R68 ;  /* 0x0000004400447308 */ /* 0x000ff00000000800 */
[----:B------:R-:W3:Y:S01]  /*63a0*/  MUFU.EX2 R69, R69 ;  /* 0x0000004500457308 */ /* 0x000ee20000000800 */
[----:B--2---:R-:W-:Y:S01]  /*63b0*/  F2FP.SATFINITE.E4M3.F32.PACK_AB_MERGE_C R16, R83, R82, RZ ;  /* 0x000000525310723e */ /* 0x004fe200048070ff */
[----:B------:R-:W-:-:S03]  /*63c0*/  FADD2 R32, R32.F32x2.HI_LO, R82.F32x2.HI_LO ;  /* 0x000000522020724b */ /* 0x000fc60000000000 */
[----:B------:R-:W-:-:S03]  /*63d0*/  PRMT R15, R15, 0x5410, R16 ;  /* 0x000054100f0f7816 */ /* 0x000fc60000000010 */
[----:B------:R-:W-:Y:S08]  /*63e0*/  MUFU.EX2 R70, R70 ;  /* 0x0000004600467308 */ /* 0x000ff00000000800 */
[----:B------:R-:W2:Y:S01]  /*63f0*/  MUFU.EX2 R71, R71 ;  /* 0x0000004700477308 */ /* 0x000ea20000000800 */
[----:B---3--:R-:W-:Y:S01]  /*6400*/  F2FP.SATFINITE.E4M3.F32.PACK_AB_MERGE_C R156, R69, R68, RZ ;  /* 0x00000044459c723e */ /* 0x008fe200048070ff */
[----:B------:R-:W-:-:S04]  /*6410*/  FADD2 R26, R26.F32x2.HI_LO, R68.F32x2.HI_LO ;  /* 0x000000441a1a724b */ /* 0x000fc80000000000 */
[----:B------:R-:W-:Y:S02]  /*6420*/  FADD2 R26, R26.F32x2.HI_LO, R76.F32x2.HI_LO ;  /* 0x0000004c1a1a724b */ /* 0x000fe40000000000 */
[----:B------:R-:W-:Y:S08]  /*6430*/  MUFU.EX2 R84, R84 ;  /* 0x0000005400547308 */ /* 0x000ff00000000800 */
[----:B------:R-:W3:Y:S01]  /*6440*/  MUFU.EX2 R85, R85 ;  /* 0x0000005500557308 */ /* 0x000ee20000000800 */
[----:B--2---:R-:W-:Y:S01]  /*6450*/  F2FP.SATFINITE.E4M3.F32.PACK_AB_MERGE_C R157, R71, R70, RZ ;  /* 0x00000046479d723e */ /* 0x004fe200048070ff */
[----:B------:R-:W-:-:S03]  /*6460*/  FADD2 R28, R28.F32x2.HI_LO, R70.F32x2.HI_LO ;  /* 0x000000461c1c724b */ /* 0x000fc60000000000 */
[----:B-1----:R-:W-:Y:S01]  /*6470*/  PRMT R12, R156, 0x5410, R157 ;  /* 0x000054109c0c7816 */ /* 0x002fe2000000009d */
[----:B------:R-:W-:Y:S02]  /*6480*/  FFMA2 R156, R18.F32x2.HI_LO, UR4.F32, R158.F32 ;  /* 0x00000004129c7c49 */ /* 0x000fe4000920009e */
[----:B------:R-:W-:Y:S01]  /*6490*/  MUFU.EX2 R86, R86 ;  /* 0x0000005600567308 */ /* 0x000fe20000000800 */
[----:B------:R-:W-:-:S07]  /*64a0*/  FADD2 R28, R28.F32x2.HI_LO, R78.F32x2.HI_LO ;  /* 0x0000004e1c1c724b */ /* 0x000fce0000000000 */
[----:B------:R-:W1:Y:S01]  /*64b0*/  MUFU.EX2 R87, R87 ;  /* 0x0000005700577308 */ /* 0x000e620000000800 */
[----:B---3--:R-:W-:Y:S01]  /*64c0*/  F2FP.SATFINITE.E4M3.F32.PACK_AB_MERGE_C R16, R85, R84, RZ ;  /* 0x000000545510723e */ /* 0x008fe200048070ff */
        /* <DEDUP_REMOVED lines=33> */
[--C-:B------:R-:W-:Y:S02]  /*66e0*/  FFMA2 R4, R138.F32x2.HI_LO, UR4.F32, R158.reuse.F32 ;  /* 0x000000048a047c49 */ /* 0x100fe4000920009e */
[----:B------:R-:W-:Y:S01]  /*66f0*/  MUFU.EX2 R50, R50 ;  /* 0x0000003200327308 */ /* 0x000fe20000000800 */
[----:B------:R-:W-:Y:S01]  /*6700*/  FFMA2 R138, R148.F32x2.HI_LO, UR4.F32, R158.F32 ;  /* 0x00000004948a7c49 */ /* 0x000fe2000920009e */
[----:B------:R1:W-:Y:S06]  /*6710*/  STTM.x8 tmem[UR6], R12 ;  /* 0x0000000c000079ed */ /* 0x0003ec00081c0006 */
[----:B------:R-:W3:Y:S01]  /*6720*/  MUFU.EX2 R51, R51 ;  /* 0x0000003300337308 */ /* 0x000ee20000000800 */
[----:B--2---:R-:W-:-:S07]  /*6730*/  F2FP.SATFINITE.E4M3.F32.PACK_AB_MERGE_C R11, R49, R48, RZ ;  /* 0x00000030310b723e */ /* 0x004fce00048070ff */
[----:B------:R-:W-:Y:S08]  /*6740*/  MUFU.EX2 R52, R52 ;  /* 0x0000003400347308 */ /* 0x000ff00000000800 */
[----:B------:R-:W1:Y:S01]  /*6750*/  MUFU.EX2 R53, R53 ;  /* 0x0000003500357308 */ /* 0x000e620000000800 */
[----:B---3--:R-:W-:-:S04]  /*6760*/  F2FP.SATFINITE.E4M3.F32.PACK_AB_MERGE_C R148, R51, R50, RZ ;  /* 0x000000323394723e */ /* 0x008fc800048070ff */
[----:B------:R-:W-:Y:S02]  /*6770*/  PRMT R11, R11, 0x5410, R148 ;  /* 0x000054100b0b7816 */ /* 0x000fe40000000094 */
[----:B------:R-:W-:Y:S01]  /*6780*/  LOP3.LUT R148, R145, 0x50, RZ, 0xfc, !PT ;  /* 0x0000005091947812 */ /* 0x000fe200078efcff */
[----:B------:R-:W-:Y:S03]  /*6790*/  MUFU.EX2 R54, R54 ;  /* 0x0000003600367308 */ /* 0x000fe60000000800 */
[----:B------:R-:W-:-:S05]  /*67a0*/  R2UR UR4, R148 ;  /* 0x00000000940472ca */ /* 0x000fca00000e0000 */
[----:B------:R-:W2:Y:S01]  /*67b0*/  MUFU.EX2 R55, R55 ;  /* 0x0000003700377308 */ /* 0x000ea20000000800 */
[----:B-1----:R-:W-:-:S07]  /*67c0*/  F2FP.SATFINITE.E4M3.F32.PACK_AB_MERGE_C R12, R53, R52, RZ ;  /* 0x00000034350c723e */ /* 0x002fce00048070ff */
[----:B------:R-:W-:Y:S08]  /*67d0*/  MUFU.EX2 R56, R56 ;  /* 0x0000003800387308 */ /* 0x000ff00000000800 */
[----:B------:R-:W1:Y:S01]  /*67e0*/  MUFU.EX2 R57, R57 ;  /* 0x0000003900397308 */ /* 0x000e620000000800 */
[----:B--2---:R-:W-:-:S04]  /*67f0*/  F2FP.SATFINITE.E4M3.F32.PACK_AB_MERGE_C R15, R55, R54, RZ ;  /* 0x00000036370f723e */ /* 0x004fc800048070ff */
[----:B------:R-:W-:-:S03]  /*6800*/  PRMT R12, R12, 0x5410, R15 ;  /* 0x000054100c0c7816 */ /* 0x000fc6000000000f */
[----:B------:R-:W-:Y:S08]  /*6810*/  MUFU.EX2 R58, R58 ;  /* 0x0000003a003a7308 */ /* 0x000ff00000000800 */
[----:B------:R-:W-:Y:S01]  /*6820*/  MUFU.EX2 R59, R59 ;  /* 0x0000003b003b7308 */ /* 0x000fe20000000800 */
[----:B-1----:R-:W-:-:S07]  /*6830*/  F2FP.SATFINITE.E4M3.F32.PACK_AB_MERGE_C R13, R57, R56, RZ ;  /* 0x00000038390d723e */ /* 0x002fce00048070ff */
[----:B------:R-:W-:Y:S08]  /*6840*/  MUFU.EX2 R46, R46 ;  /* 0x0000002e002e7308 */ /* 0x000ff00000000800 */
[----:B------:R-:W1:Y:S08]  /*6850*/  MUFU.EX2 R47, R47 ;  /* 0x0000002f002f7308 */ /* 0x000e700000000800 */
[----:B------:R-:W-:Y:S08]  /*6860*/  MUFU.EX2 R44, R44 ;  /* 0x0000002c002c7308 */ /* 0x000ff00000000800 */
[----:B------:R-:W2:Y:S01]  /*6870*/  MUFU.EX2 R45, R45 ;  /* 0x0000002d002d7308 */ /* 0x000ea20000000800 */
[----:B-1----:R-:W-:-:S07]  /*6880*/  F2FP.SATFINITE.E4M3.F32.PACK_AB_MERGE_C R143, R47, R46, RZ ;  /* 0x0000002e2f8f723e */ /* 0x002fce00048070ff */
[----:B------:R-:W-:Y:S08]  /*6890*/  MUFU.EX2 R36, R36 ;  /* 0x0000002400247308 */ /* 0x000ff00000000800 */
[----:B------:R-:W1:Y:S01]  /*68a0*/  MUFU.EX2 R37, R37 ;  /* 0x0000002500257308 */ /* 0x000e620000000800 */
[----:B--2---:R-:W-:-:S04]  /*68b0*/  F2FP.SATFINITE.E4M3.F32.PACK_AB_MERGE_C R10, R45, R44, RZ ;  /* 0x0000002c2d0a723e */ /* 0x004fc800048070ff */
[----:B------:R-:W-:-:S03]  /*68c0*/  PRMT R10, R10, 0x5410, R143 ;  /* 0x000054100a0a7816 */ /* 0x000fc6000000008f */
[----:B------:R-:W-:Y:S08]  /*68d0*/  MUFU.EX2 R38, R38 ;  /* 0x0000002600267308 */ /* 0x000ff00000000800 */
[----:B------:R-:W2:Y:S01]  /*68e0*/  MUFU.EX2 R39, R39 ;  /* 0x0000002700277308 */ /* 0x000ea20000000800 */
[----:B-1----:R-:W-:Y:S01]  /*68f0*/  F2FP.SATFINITE.E4M3.F32.PACK_AB_MERGE_C R8, R37, R36, RZ ;  /* 0x000000242508723e */ /* 0x002fe200048070ff */
[----:B------:R-:W-:-:S04]  /*6900*/  FADD2 R26, R26.F32x2.HI_LO, R36.F32x2.HI_LO ;  /* 0x000000241a1a724b */ /* 0x000fc80000000000 */
[----:B------:R-:W-:Y:S02]  /*6910*/  FADD2 R26, R26.F32x2.HI_LO, R44.F32x2.HI_LO ;  /* 0x0000002c1a1a724b */ /* 0x000fe40000000000 */
[----:B------:R-:W-:Y:S02]  /*6920*/  MUFU.EX2 R64, R64 ;  /* 0x0000004000407308 */ /* 0x000fe40000000800 */
[----:B------:R-:W-:-:S06]  /*6930*/  FADD2 R26, R26.F32x2.HI_LO, R52.F32x2.HI_LO ;  /* 0x000000341a1a724b */ /* 0x000fcc0000000000 */
[----:B------:R-:W1:Y:S01]  /*6940*/  MUFU.EX2 R65, R65 ;  /* 0x0000004100417308 */ /* 0x000e620000000800 */
[----:B--2---:R-:W-:Y:S01]  /*6950*/  F2FP.SATFINITE.E4M3.F32.PACK_AB_MERGE_C R9, R39, R38, RZ ;  /* 0x000000262709723e */ /* 0x004fe200048070ff */
[----:B------:R-:W-:-:S03]  /*6960*/  FADD2 R28, R28.F32x2.HI_LO, R38.F32x2.HI_LO ;  /* 0x000000261c1c724b */ /* 0x000fc60000000000 */
[----:B------:R-:W-:Y:S01]  /*6970*/  PRMT R8, R8, 0x5410, R9 ;  /* 0x0000541008087816 */ /* 0x000fe20000000009 */
[----:B------:R-:W-:Y:S02]  /*6980*/  FADD2 R28, R28.F32x2.HI_LO, R46.F32x2.HI_LO ;  /* 0x0000002e1c1c724b */ /* 0x000fe40000000000 */
[----:B------:R-:W-:Y:S02]  /*6990*/  MUFU.EX2 R66, R66 ;  /* 0x0000004200427308 */ /* 0x000fe40000000800 */
[----:B------:R-:W-:-:S06]  /*69a0*/  FADD2 R28, R28.F32x2.HI_LO, R54.F32x2.HI_LO ;  /* 0x000000361c1c724b */ /* 0x000fcc0000000000 */
[----:B------:R-:W-:Y:S01]  /*69b0*/  MUFU.EX2 R67, R67 ;  /* 0x0000004300437308 */ /* 0x000fe20000000800 */
[----:B-1----:R-:W-:-:S07]  /*69c0*/  F2FP.SATFINITE.E4M3.F32.PACK_AB_MERGE_C R15, R65, R64, RZ ;  /* 0x00000040410f723e */ /* 0x002fce00048070ff */
[----:B------:R-:W-:Y:S08]  /*69d0*/  MUFU.EX2 R40, R40 ;  /* 0x0000002800287308 */ /* 0x000ff00000000800 */
[----:B------:R-:W1:Y:S08]  /*69e0*/  MUFU.EX2 R41, R41 ;  /* 0x0000002900297308 */ /* 0x000e700000000800 */
[----:B------:R-:W-:Y:S08]  /*69f0*/  MUFU.EX2 R42, R42 ;  /* 0x0000002a002a7308 */ /* 0x000ff00000000800 */
[----:B------:R-:W2:Y:S01]  /*6a00*/  MUFU.EX2 R43, R43 ;  /* 0x0000002b002b7308 */ /* 0x000ea20000000800 */
[----:B-1----:R-:W-:Y:S01]  /*6a10*/  F2FP.SATFINITE.E4M3.F32.PACK_AB_MERGE_C R9, R41, R40, RZ ;  /* 0x000000282909723e */ /* 0x002fe200048070ff */
[----:B------:R-:W-:-:S04]  /*6a20*/  FADD2 R30, R30.F32x2.HI_LO, R40.F32x2.HI_LO ;  /* 0x000000281e1e724b */ /* 0x000fc80000000000 */
[----:B------:R-:W-:Y:S02]  /*6a30*/  FADD2 R30, R30.F32x2.HI_LO, R48.F32x2.HI_LO ;  /* 0x000000301e1e724b */ /* 0x000fe40000000000 */
[----:B------:R-:W-:Y:S02]  /*6a40*/  MUFU.EX2 R60, R60 ;  /* 0x0000003c003c7308 */ /* 0x000fe40000000800 */
[----:B------:R-:W-:-:S04]  /*6a50*/  FADD2 R30, R30.F32x2.HI_LO, R56.F32x2.HI_LO ;  /* 0x000000381e1e724b */ /* 0x000fc80000000000 */
[----:B------:R-:W-:Y:S02]  /*6a60*/  FADD2 R30, R30.F32x2.HI_LO, R64.F32x2.HI_LO ;  /* 0x000000401e1e724b */ /* 0x000fe40000000000 */
[----:B------:R-:W1:Y:S01]  /*6a70*/  MUFU.EX2 R61, R61 ;  /* 0x0000003d003d7308 */ /* 0x000e620000000800 */
[----:B--2---:R-:W-:Y:S01]  /*6a80*/  F2FP.SATFINITE.E4M3.F32.PACK_AB_MERGE_C R158, R43, R42, RZ ;  /* 0x0000002a2b9e723e */ /* 0x004fe200048070ff */
[----:B------:R-:W-:-:S03]  /*6a90*/  FADD2 R32, R32.F32x2.HI_LO, R42.F32x2.HI_LO ;  /* 0x0000002a2020724b */ /* 0x000fc60000000000 */
[----:B------:R-:W-:Y:S01]  /*6aa0*/  PRMT R9, R9, 0x5410, R158 ;  /* 0x0000541009097816 */ /* 0x000fe2000000009e */
[----:B------:R-:W-:Y:S02]  /*6ab0*/  FADD2 R32, R32.F32x2.HI_LO, R50.F32x2.HI_LO ;  /* 0x000000322020724b */ /* 0x000fe40000000000 */
[----:B------:R-:W-:Y:S02]  /*6ac0*/  MUFU.EX2 R62, R62 ;  /* 0x0000003e003e7308 */ /* 0x000fe40000000800 */
[----:B------:R-:W-:-:S04]  /*6ad0*/  FADD2 R32, R32.F32x2.HI_LO, R58.F32x2.HI_LO ;  /* 0x0000003a2020724b */ /* 0x000fc80000000000 */
[----:B------:R-:W-:Y:S02]  /*6ae0*/  FADD2 R32, R32.F32x2.HI_LO, R66.F32x2.HI_LO ;  /* 0x000000422020724b */ /* 0x000fe40000000000 */
[----:B------:R-:W2:Y:S01]  /*6af0*/  MUFU.EX2 R63, R63 ;  /* 0x0000003f003f7308 */ /* 0x000ea20000000800 */
[----:B-1----:R-:W-:Y:S01]  /*6b00*/  F2FP.SATFINITE.E4M3.F32.PACK_AB_MERGE_C R14, R61, R60, RZ ;  /* 0x0000003c3d0e723e */ /* 0x002fe200048070ff */
[----:B------:R-:W-:-:S06]  /*6b10*/  FADD2 R26, R26.F32x2.HI_LO, R60.F32x2.HI_LO ;  /* 0x0000003c1a1a724b */ /* 0x000fcc0000000000 */
[----:B------:R-:W-:Y:S08]  /*6b20*/  MUFU.EX2 R122, R122 ;  /* 0x0000007a007a7308 */ /* 0x000ff00000000800 */
[----:B------:R-:W1:Y:S01]  /*6b30*/  MUFU.EX2 R123, R123 ;  /* 0x0000007b007b7308 */ /* 0x000e620000000800 */
[----:B--2---:R-:W-:-:S07]  /*6b40*/  FADD2 R28, R28.F32x2.HI_LO, R62.F32x2.HI_LO ;  /* 0x0000003e1c1c724b */ /* 0x004fce0000000000 */
[----:B------:R-:W-:Y:S08]  /*6b50*/  MUFU.EX2 R124, R124 ;  /* 0x0000007c007c7308 */ /* 0x000ff00000000800 */
[----:B------:R-:W2:Y:S01]  /*6b60*/  MUFU.EX2 R125, R125 ;  /* 0x0000007d007d7308 */ /* 0x000ea20000000800 */
[----:B-1----:R-:W-:-:S07]  /*6b70*/  FADD2 R26, R26.F32x2.HI_LO, R122.F32x2.HI_LO ;  /* 0x0000007a1a1a724b */ /* 0x002fce0000000000 */
[----:B------:R1:W-:Y:S08]  /*6b80*/  MUFU.EX2 R142, R4 ;  /* 0x00000004008e7308 */ /* 0x0003f00000000800 */
[----:B------:R-:W-:Y:S01]  /*6b90*/  MUFU.EX2 R154, R154 ;  /* 0x0000009a009a7308 */ /* 0x000fe20000000800 */
[----:B--2---:R-:W-:Y:S01]  /*6ba0*/  F2FP.SATFINITE.E4M3.F32.PACK_AB_MERGE_C R149, R125, R124, RZ ;  /* 0x0000007c7d95723e */ /* 0x004fe200048070ff */
[----:B------:R-:W-:-:S06]  /*6bb0*/  FADD2 R28, R28.F32x2.HI_LO, R124.F32x2.HI_LO ;  /* 0x0000007c1c1c724b */ /* 0x000fcc0000000000 */
[----:B------:R-:W2:Y:S01]  /*6bc0*/  MUFU.EX2 R155, R155 ;  /* 0x0000009b009b7308 */ /* 0x000ea20000000800 */
[----:B-1----:R-:W-:-:S04]  /*6bd0*/  F2FP.SATFINITE.E4M3.F32.PACK_AB_MERGE_C R4, R59, R58, RZ ;  /* 0x0000003a3b04723e */ /* 0x002fc800048070ff */
[----:B------:R-:W-:Y:S02]  /*6be0*/  PRMT R13, R13, 0x5410, R4 ;  /* 0x000054100d0d7816 */ /* 0x000fe40000000004 */
[----:B------:R-:W-:Y:S01]  /*6bf0*/  F2FP.SATFINITE.E4M3.F32.PACK_AB_MERGE_C R4, R67, R66, RZ ;  /* 0x000000424304723e */ /* 0x000fe200048070ff */
[----:B------:R-:W-:Y:S03]  /*6c00*/  MUFU.EX2 R134, R134 ;  /* 0x0000008600867308 */ /* 0x000fe60000000800 */
[----:B------:R-:W-:Y:S02]  /*6c10*/  PRMT R15, R15, 0x5410, R4 ;  /* 0x000054100f0f7816 */ /* 0x000fe40000000004 */
[----:B------:R-:W-:-:S03]  /*6c20*/  F2FP.SATFINITE.E4M3.F32.PACK_AB_MERGE_C R4, R123, R122, RZ ;  /* 0x0000007a7b04723e */ /* 0x000fc600048070ff */
[----:B------:R-:W-:Y:S01]  /*6c30*/  MUFU.EX2 R135, R135 ;  /* 0x0000008700877308 */ /* 0x000fe20000000800 */
[----:B------:R-:W-:Y:S02]  /*6c40*/  PRMT R4, R4, 0x5410, R149 ;  /* 0x0000541004047816 */ /* 0x000fe40000000095 */
[----:B------:R-:W-:-:S04]  /*6c50*/  LOP3.LUT R149, R145, 0x58, RZ, 0xfc, !PT ;  /* 0x0000005891957812 */ /* 0x000fc800078efcff */
[----:B------:R-:W-:Y:S01]  /*6c60*/  R2UR UR6, R149 ;  /* 0x00000000950672ca */ /* 0x000fe200000e0000 */
[----:B------:R-:W-:Y:S08]  /*6c70*/  MUFU.EX2 R20, R20 ;  /* 0x0000001400147308 */ /* 0x000ff00000000800 */
        /* <DEDUP_REMOVED lines=9> */
[----:B------:R2:W-:Y:S08]  /*6d10*/  MUFU.EX2 R17, R7 ;  /* 0x0000000700117308 */ /* 0x0005f00000000800 */
[----:B------:R-:W-:Y:S08]  /*6d20*/  MUFU.EX2 R139, R139 ;  /* 0x0000008b008b7308 */ /* 0x000ff00000000800 */
[----:B------:R-:W-:Y:S01]  /*6d30*/  MUFU.EX2 R126, R126 ;  /* 0x0000007e007e7308 */ /* 0x000fe20000000800 */
[----:B--2---:R-:W-:-:S07]  /*6d40*/  F2FP.SATFINITE.E4M3.F32.PACK_AB_MERGE_C R7, R155, R154, RZ ;  /* 0x0000009a9b07723e */ /* 0x004fce00048070ff */
[----:B------:R-:W1:Y:S08]  /*6d50*/  MUFU.EX2 R127, R127 ;  /* 0x0000007f007f7308 */ /* 0x000e700000000800 */
[----:B------:R-:W-:Y:S08]  /*6d60*/  MUFU.EX2 R128, R128 ;  /* 0x0000008000807308 */ /* 0x000ff00000000800 */
[----:B------:R-:W2:Y:S01]  /*6d70*/  MUFU.EX2 R129, R129 ;  /* 0x0000008100817308 */ /* 0x000ea20000000800 */
[----:B-1----:R-:W-:-:S04]  /*6d80*/  FADD2 R30, R30.F32x2.HI_LO, R126.F32x2.HI_LO ;  /* 0x0000007e1e1e724b */ /* 0x002fc80000000000 */
[----:B------:R-:W-:-:S03]  /*6d90*/  FADD2 R30, R30.F32x2.HI_LO, R154.F32x2.HI_LO ;  /* 0x0000009a1e1e724b */ /* 0x000fc60000000000 */
[----:B------:R-:W-:Y:S01]  /*6da0*/  MUFU.EX2 R130, R130 ;  /* 0x0000008200827308 */ /* 0x000fe20000000800 */
[----:B------:R-:W-:-:S04]  /*6db0*/  FADD2 R30, R30.F32x2.HI_LO, R24.F32x2.HI_LO ;  /* 0x000000181e1e724b */ /* 0x000fc80000000000 */
[----:B------:R-:W-:-:S03]  /*6dc0*/  FADD2 R30, R30.F32x2.HI_LO, R138.F32x2.HI_LO ;  /* 0x0000008a1e1e724b */ /* 0x000fc60000000000 */
[----:B------:R-:W1:Y:S01]  /*6dd0*/  MUFU.EX2 R131, R131 ;  /* 0x0000008300837308 */ /* 0x000e620000000800 */
[----:B--2---:R-:W-:Y:S01]  /*6de0*/  F2FP.SATFINITE.E4M3.F32.PACK_AB_MERGE_C R158, R129, R128, RZ ;  /* 0x00000080819e723e */ /* 0x004fe200048070ff */
[----:B------:R-:W-:-:S04]  /*6df0*/  FADD2 R32, R32.F32x2.HI_LO, R128.F32x2.HI_LO ;  /* 0x000000802020724b */ /* 0x000fc80000000000 */
[----:B------:R-:W-:Y:S02]  /*6e00*/  FADD2 R32, R32.F32x2.HI_LO, R134.F32x2.HI_LO ;  /* 0x000000862020724b */ /* 0x000fe40000000000 */
[----:B------:R-:W-:Y:S02]  /*6e10*/  MUFU.EX2 R150, R150 ;  /* 0x0000009600967308 */ /* 0x000fe40000000800 */
[----:B------:R-:W-:-:S04]  /*6e20*/  FADD2 R32, R32.F32x2.HI_LO, R132.F32x2.HI_LO ;  /* 0x000000842020724b */ /* 0x000fc80000000000 */
[----:B------:R-:W-:Y:S02]  /*6e30*/  FADD2 R32, R32.F32x2.HI_LO, R16.F32x2.HI_LO ;  /* 0x000000102020724b */ /* 0x000fe40000000000 */
[----:B------:R-:W2:Y:S01]  /*6e40*/  MUFU.EX2 R151, R151 ;  /* 0x0000009700977308 */ /* 0x000ea20000000800 */
[----:B-1----:R-:W-:Y:S01]  /*6e50*/  F2FP.SATFINITE.E4M3.F32.PACK_AB_MERGE_C R18, R131, R130, RZ ;  /* 0x000000828312723e */ /* 0x002fe200048070ff */
[----:B------:R-:W-:Y:S02]  /*6e60*/  FADD2 R26, R26.F32x2.HI_LO, R130.F32x2.HI_LO ;  /* 0x000000821a1a724b */ /* 0x000fe40000000000 */
[----:B------:R-:W-:Y:S02]  /*6e70*/  FADD2 R30, R30.F32x2.HI_LO, R32.F32x2.HI_LO ;  /* 0x000000201e1e724b */ /* 0x000fe40000000000 */
[----:B------:R-:W-:Y:S02]  /*6e80*/  FADD2 R26, R26.F32x2.HI_LO, R20.F32x2.HI_LO ;  /* 0x000000141a1a724b */ /* 0x000fe40000000000 */
[----:B------:R-:W-:Y:S08]  /*6e90*/  MUFU.EX2 R156, R156 ;  /* 0x0000009c009c7308 */ /* 0x000ff00000000800 */
[----:B------:R-:W1:Y:S01]  /*6ea0*/  MUFU.EX2 R157, R157 ;  /* 0x0000009d009d7308 */ /* 0x000e620000000800 */
[----:B--2---:R-:W-:Y:S01]  /*6eb0*/  F2FP.SATFINITE.E4M3.F32.PACK_AB_MERGE_C R19, R151, R150, RZ ;  /* 0x000000969713723e */ /* 0x004fe200048070ff */
[----:B------:R-:W-:-:S03]  /*6ec0*/  FADD2 R28, R28.F32x2.HI_LO, R150.F32x2.HI_LO ;  /* 0x000000961c1c724b */ /* 0x000fc60000000000 */
[----:B------:R-:W-:Y:S01]  /*6ed0*/  PRMT R6, R18, 0x5410, R19 ;  /* 0x0000541012067816 */ /* 0x000fe20000000013 */
[----:B------:R-:W-:Y:S02]  /*6ee0*/  FADD2 R28, R28.F32x2.HI_LO, R22.F32x2.HI_LO ;  /* 0x000000161c1c724b */ /* 0x000fe40000000000 */
[----:B------:R2:W3:Y:S01]  /*6ef0*/  MUFU.EX2 R143, R5 ;  /* 0x00000005008f7308 */ /* 0x0004e20000000800 */
[----:B-1----:R-:W-:Y:S01]  /*6f00*/  FADD2 R26, R26.F32x2.HI_LO, R156.F32x2.HI_LO ;  /* 0x0000009c1a1a724b */ /* 0x002fe20000000000 */
[----:B--2---:R-:W-:Y:S01]  /*6f10*/  F2FP.SATFINITE.E4M3.F32.PACK_AB_MERGE_C R5, R63, R62, RZ ;  /* 0x0000003e3f05723e */ /* 0x004fe200048070ff */
[----:B---3--:R-:W-:-:S03]  /*6f20*/  FADD2 R28, R28.F32x2.HI_LO, R142.F32x2.HI_LO ;  /* 0x0000008e1c1c724b */ /* 0x008fc60000000000 */
[----:B------:R-:W-:Y:S01]  /*6f30*/  PRMT R14, R14, 0x5410, R5 ;  /* 0x000054100e0e7816 */ /* 0x000fe20000000005 */
[----:B------:R-:W-:Y:S01]  /*6f40*/  FADD2 R26, R26.F32x2.HI_LO, R28.F32x2.HI_LO ;  /* 0x0000001c1a1a724b */ /* 0x000fe20000000000 */
[----:B------:R-:W-:Y:S02]  /*6f50*/  F2FP.SATFINITE.E4M3.F32.PACK_AB_MERGE_C R5, R127, R126, RZ ;  /* 0x0000007e7f05723e */ /* 0x000fe400048070ff */
[----:B------:R1:W-:Y:S01]  /*6f60*/  STTM.x8 tmem[UR4], R8 ;  /* 0x00000008000079ed */ /* 0x0003e200081c0004 */
[----:B------:R-:W-:Y:S01]  /*6f70*/  ULOP3.LUT UR4, UR9, 0x1, URZ, 0x3c, !UPT ;  /* 0x0000000109047892 */ /* 0x000fe2000f8e3cff */
[----:B------:R-:W-:Y:S01]  /*6f80*/  PRMT R5, R5, 0x5410, R158 ;  /* 0x0000541005057816 */ /* 0x000fe2000000009e */
[----:B------:R-:W2:Y:S01]  /*6f90*/  FENCE.VIEW.ASYNC.T ;  /* 0x00000000000073c6 */ /* 0x000ea20000000200 */
[----:B------:R-:W-:Y:S01]  /*6fa0*/  FADD2 R26, R26.F32x2.HI_LO, R30.F32x2.HI_LO ;  /* 0x0000001e1a1a724b */ /* 0x000fe20000000000 */
[----:B------:R-:W-:Y:S01]  /*6fb0*/  USHF.L.U32 UR4, UR4, 0x1f, URZ ;  /* 0x0000001f04047899 */ /* 0x000fe200080006ff */
[----:B-1----:R-:W-:-:S02]  /*6fc0*/  F2FP.SATFINITE.E4M3.F32.PACK_AB_MERGE_C R12, R135, R134, RZ ;  /* 0x00000086870c723e */ /* 0x002fc400048070ff */
[----:B------:R-:W-:Y:S02]  /*6fd0*/  F2FP.SATFINITE.E4M3.F32.PACK_AB_MERGE_C R11, R23, R22, RZ ;  /* 0x00000016170b723e */ /* 0x000fe400048070ff */
[----:B------:R-:W-:Y:S02]  /*6fe0*/  F2FP.SATFINITE.E4M3.F32.PACK_AB_MERGE_C R8, R21, R20, RZ ;  /* 0x000000141508723e */ /* 0x000fe400048070ff */
[----:B------:R-:W-:Y:S02]  /*6ff0*/  F2FP.SATFINITE.E4M3.F32.PACK_AB_MERGE_C R10, R133, R132, RZ ;  /* 0x00000084850a723e */ /* 0x000fe400048070ff */
[----:B------:R-:W-:Y:S02]  /*7000*/  F2FP.SATFINITE.E4M3.F32.PACK_AB_MERGE_C R9, R25, R24, RZ ;  /* 0x000000181909723e */ /* 0x000fe400048070ff */
[----:B------:R-:W-:Y:S02]  /*7010*/  PRMT R7, R7, 0x5410, R12 ;  /* 0x0000541007077816 */ /* 0x000fe4000000000c */
[----:B------:R-:W-:-:S02]  /*7020*/  PRMT R8, R8, 0x5410, R11 ;  /* 0x0000541008087816 */ /* 0x000fc4000000000b */
[----:B------:R-:W-:Y:S02]  /*7030*/  F2FP.SATFINITE.E4M3.F32.PACK_AB_MERGE_C R12, R17, R16, RZ ;  /* 0x00000010110c723e */ /* 0x000fe400048070ff */
[----:B------:R-:W-:Y:S02]  /*7040*/  F2FP.SATFINITE.E4M3.F32.PACK_AB_MERGE_C R11, R139, R138, RZ ;  /* 0x0000008a8b0b723e */ /* 0x000fe400048070ff */
[----:B------:R-:W-:Y:S02]  /*7050*/  PRMT R9, R9, 0x5410, R10 ;  /* 0x0000541009097816 */ /* 0x000fe4000000000a */
[----:B------:R-:W-:Y:S02]  /*7060*/  F2FP.SATFINITE.E4M3.F32.PACK_AB_MERGE_C R13, R143, R142, RZ ;  /* 0x0000008e8f0d723e */ /* 0x000fe400048070ff */
[----:B------:R-:W-:Y:S02]  /*7070*/  F2FP.SATFINITE.E4M3.F32.PACK_AB_MERGE_C R10, R157, R156, RZ ;  /* 0x0000009c9d0a723e */ /* 0x000fe400048070ff */
[----:B------:R-:W-:Y:S01]  /*7080*/  PRMT R11, R11, 0x5410, R12 ;  /* 0x000054100b0b7816 */ /* 0x000fe2000000000c */
[----:B------:R-:W-:Y:S01]  /*7090*/  IMAD.MOV.U32 R12, RZ, RZ, 0x1 ;  /* 0x00000001ff0c7424 */ /* 0x000fe200078e00ff */
[----:B------:R-:W-:Y:S01]  /*70a0*/  PRMT R10, R10, 0x5410, R13 ;  /* 0x000054100a0a7816 */ /* 0x000fe2000000000d */
[----:B------:R-:W-:-:S02]  /*70b0*/  IMAD.U32 R13, RZ, RZ, UR4 ;  /* 0x00000004ff0d7e24 */ /* 0x000fc4000f8e00ff */
[----:B--2---:R1:W-:Y:S01]  /*70c0*/  SYNCS.ARRIVE.TRANS64.ART0 RZ, [UR5+0x110], R12 ;  /* 0x0001100cffff79a7 */ /* 0x0043e20008500005 */
[----:B------:R1:W-:Y:S01]  /*70d0*/  STTM.x8 tmem[UR6], R4 ;  /* 0x00000004000079ed */ /* 0x0003e200081c0006 */
[----:B------:R-:W2:Y:S02]  /*70e0*/  FENCE.VIEW.ASYNC.T ;  /* 0x00000000000073c6 */ /* 0x000ea40000000200 */
[----:B--2---:R-:W-:Y:S01]  /*70f0*/  NOP ;  /* 0x0000000000007918 */ /* 0x004fe20000000000 */
[----:B------:R1:W-:Y:S01]  /*7100*/  @P0 SYNCS.ARRIVE.TRANS64.ART0 RZ, [UR5+0x120], R12 ;  /* 0x0001200cffff09a7 */ /* 0x0003e20008500005 */
[----:B------:R-:W2:Y:S02]  /*7110*/  SYNCS.PHASECHK.TRANS64.TRYWAIT P0, [UR8], R13 ;  /* 0x0000000dff0075a7 */ /* 0x000ea40008001108 */
[----:B-12---:R-:W-:Y:S05]  /*7120*/  @!P0 BRA `(.L_x_49) ;  /* 0x0000005400c88947 */ /* 0x006fea0003800000 */
.L_x_120:
[----:B------:R-:W-:Y:S01]  /*7130*/  FADD R156, R26, R27 ;  /* 0x0000001b1a9c7221 */ /* 0x000fe20000000000 */
[----:B------:R-:W-:Y:S06]  /*7140*/  BRA.U !UP0, `(.L_x_50) ;  /* 0x0000002108847547 */ /* 0x000fec000b800000 */
[----:B------:R-:W-:Y:S01]  /*7150*/  MOV R158, R153 ;  /* 0x00000099009e7202 */ /* 0x000fe20000000f00 */
[----:B------:R-:W2:Y:S01]  /*7160*/  LDCU UR5, c[0x0][0x600] ;  /* 0x0000c000ff0577ac */ /* 0x000ea20008000800 */
[----:B------:R-:W-:-:S04]  /*7170*/  UMOV UR11, URZ ;  /* 0x000000ff000b7c82 */ /* 0x000fc80008000000 */
.L_x_53:
[----:B------:R-:W-:Y:S01]  /*7180*/  UMOV UR6, UR16 ;  /* 0x0000001000067c82 */ /* 0x000fe20008000000 */
[----:B------:R-:W-:Y:S01]  /*7190*/  USHF.L.U32 UR4, UR10, 0x1f, URZ ;  /* 0x0000001f0a047899 */ /* 0x000fe200080006ff */
[----:B------:R-:W-:Y:S01]  /*71a0*/  R2UR UR7, R145 ;  /* 0x00000000910772ca */ /* 0x000fe200000e0000 */
[----:B------:R-:W-:-:S04]  /*71b0*/  @!UP2 UIADD3 UR6, UPT, UPT, UR12, URZ, URZ ;  /* 0x000000ff0c06a290 */ /* 0x000fc8000fffe0ff */
[----:B------:R-:W-:-:S05]  /*71c0*/  MOV R4, UR4 ;  /* 0x0000000400047c02 */ /* 0x000fca0008000f00 */
[----:B------:R-:W3:Y:S02]  /*71d0*/  SYNCS.PHASECHK.TRANS64.TRYWAIT P0, [UR6+0x100], R4 ;  /* 0x00010004ff0075a7 */ /* 0x000ee40008001106 */
[----:B---3--:R-:W-:Y:S05]  /*71e0*/  @!P0 BRA `(.L_x_51) ;  /* 0x0000005400b48947 */ /* 0x008fea0003800000 */
.L_x_122:
[----:B------:R-:W4:Y:S01]  /*71f0*/  LDTM.x32 R100, tmem[UR7] ;  /* 0x00000007006479ee */ /* 0x000f2200082c0000 */
[----:B------:R-:W-:Y:S01]  /*7200*/  R2UR UR4, R144 ;  /* 0x00000000900472ca */ /* 0x000fe200000e0000 */
[----:B--2---:R-:W-:Y:S01]  /*7210*/  IMAD.U32 R157, RZ, RZ, UR5 ;  /* 0x00000005ff9d7e24 */ /* 0x004fe2000f8e00ff */
[----:B------:R-:W-:Y:S01]  /*7220*/  R2UR UR7, R146 ;  /* 0x00000000920772ca */ /* 0x000fe200000e0000 */
[----:B------:R-:W-:-:S10]  /*7230*/  IMAD.U32 R160, RZ, RZ, UR13 ;  /* 0x0000000dffa07e24 */ /* 0x000fd4000f8e00ff */
[----:B------:R-:W2:Y:S01]  /*7240*/  LDTM.x32 R68, tmem[UR4] ;  /* 0x00000004004479ee */ /* 0x000ea200082c0000 */
[----:B------:R-:W-:Y:S01]  /*7250*/  R2UR UR4, R147 ;  /* 0x00000000930472ca */ /* 0x000fe200000e0000 */
[----:B------:R-:W5:Y:S01]  /*7260*/  LDTM.x32 R36, tmem[UR7] ;  /* 0x00000007002479ee */ /* 0x000f6200082c0000 */
[----:B----4-:R-:W-:Y:S02]  /*7270*/  FMNMX3 R134, R158, R100, R101, !PT ;  /* 0x000000649e867276 */ /* 0x010fe40007800065 */
[----:B------:R-:W-:Y:S02]  /*7280*/  FMNMX R133, R102, R103, !PT ;  /* 0x0000006766857209 */ /* 0x000fe40007800000 */
[----:B------:R-:W-:-:S07]  /*7290*/  FMNMX R132, R104, R105, !PT ;  /* 0x0000006968847209 */ /* 0x000fce0007800000 */
[----:B-1-3--:R-:W1:Y:S01]  /*72a0*/  LDTM.x32 R4, tmem[UR4] ;  /* 0x00000004000479ee */ /* 0x00ae6200082c0000 */
[----:B------:R-:W-:Y:S02]  /*72b0*/  FMNMX R153, R106, R107, !PT ;  /* 0x0000006b6a997209 */ /* 0x000fe40007800000 */
        /* <DEDUP_REMOVED lines=12> */
[----:B--2---:R-:W-:Y:S02]  /*7380*/  FMNMX3 R134, R134, R68, R69, !PT ;  /* 0x0000004486867276 */ /* 0x004fe40007800045 */
        /* <DEDUP_REMOVED lines=15> */
[----:B-----5:R-:W-:-:S02]  /*7480*/  FMNMX3 R134, R134, R36, R37, !PT ;  /* 0x0000002486867276 */ /* 0x020fc40007800025 */
        /* <DEDUP_REMOVED lines=15> */
[----:B-1----:R-:W-:Y:S02]  /*7580*/  FMNMX3 R134, R134, R4, R5, !PT ;  /* 0x0000000486867276 */ /* 0x002fe40007800005 */
        /* <DEDUP_REMOVED lines=15> */
[----:B------:R-:W-:Y:S02]  /*7680*/  FMNMX R133, R134, R133, !PT ;  /* 0x0000008586857209 */ /* 0x000fe40007800000 */
[----:B------:R-:W-:Y:S02]  /*7690*/  R2UR UR4, R146 ;  /* 0x00000000920472ca */ /* 0x000fe400000e0000 */
[----:B------:R-:W-:-:S04]  /*76a0*/  FMNMX3 R153, R133, R132, R153, !PT ;  /* 0x0000008485997276 */ /* 0x000fc80007800099 */
[----:B------:R-:W-:-:S04]  /*76b0*/  FSETP.NEU.AND P0, PT, R153, -INF , PT ;  /* 0xff8000009900780b */ /* 0x000fc80003f0d000 */
[----:B------:R-:W-:Y:S02]  /*76c0*/  FSEL R133, R153, RZ, P0 ;  /* 0x000000ff99857208 */ /* 0x000fe40000000000 */
[----:B------:R-:W-:-:S03]  /*76d0*/  ELECT P0, URZ, PT ;  /* 0x0000000000ff782f */ /* 0x000fc60003800000 */
[----:B------:R-:W-:-:S04]  /*76e0*/  FADD R159, -R133, R158 ;  /* 0x0000009e859f7221 */ /* 0x000fc80000000100 */
[----:B------:R-:W-:-:S05]  /*76f0*/  FMUL R159, R159, UR5 ;  /* 0x000000059f9f7c20 */ /* 0x000fca0008400000 */
[----:B------:R-:W-:Y:S02]  /*7700*/  FSETP.GE.AND P1, PT, R159, -4, PT ;  /* 0xc08000009f00780b */ /* 0x000fe40003f26000 */
[----:B------:R-:W1:Y:S02]  /*7710*/  MUFU.EX2 R159, R159 ;  /* 0x0000009f009f7308 */ /* 0x000e640000000800 */
[C---:B------:R-:W-:Y:S02]  /*7720*/  FSEL R132, R158.reuse, R133, P1 ;  /* 0x000000859e847208 */ /* 0x040fe40000800000 */
[----:B------:R-:W-:-:S03]  /*7730*/  FSEL R153, R158, R153, P1 ;  /* 0x000000999e997208 */ /* 0x000fc60000800000 */
[----:B------:R-:W-:-:S04]  /*7740*/  FFMA R157, -R132, R157, 8 ;  /* 0x41000000849d7423 */ /* 0x000fc8000000019d */
[--C-:B------:R-:W-:Y:S02]  /*7750*/  FFMA2 R132, R100.F32x2.HI_LO, UR5.F32, R157.reuse.F32 ;  /* 0x0000000564847c49 */ /* 0x100fe4000920009d */
[--C-:B------:R-:W-:Y:S02]  /*7760*/  FFMA2 R134, R102.F32x2.HI_LO, UR5.F32, R157.reuse.F32 ;  /* 0x0000000566867c49 */ /* 0x100fe4000920009d */
[--C-:B------:R-:W-:Y:S02]  /*7770*/  FFMA2 R138, R104.F32x2.HI_LO, UR5.F32, R157.reuse.F32 ;  /* 0x00000005688a7c49 */ /* 0x100fe4000920009d */
[--C-:B------:R-:W-:Y:S01]  /*7780*/  FFMA2 R142, R106.F32x2.HI_LO, UR5.F32, R157.reuse.F32 ;  /* 0x000000056a8e7c49 */ /* 0x100fe2000920009d */
[----:B------:R-:W-:Y:S01]  /*7790*/  MUFU.EX2 R132, R132 ;  /* 0x0000008400847308 */ /* 0x000fe20000000800 */
[----:B------:R-:W-:Y:S02]  /*77a0*/  FFMA2 R108, R108.F32x2.HI_LO, UR5.F32, R157.F32 ;  /* 0x000000056c6c7c49 */ /* 0x000fe4000920009d */
[----:B------:R-:W-:-:S02]  /*77b0*/  IMAD.U32 R106, RZ, RZ, UR15 ;  /* 0x0000000fff6a7e24 */ /* 0x000fc4000f8e00ff */
[--C-:B------:R-:W-:Y:S01]  /*77c0*/  FFMA2 R110, R110.F32x2.HI_LO, UR5.F32, R157.reuse.F32 ;  /* 0x000000056e6e7c49 */ /* 0x100fe2000920009d */
[----:B-1----:R-:W-:Y:S01]  /*77d0*/  FSEL R159, R159, 1, !P1 ;  /* 0x3f8000009f9f7808 */ /* 0x002fe20004800000 */
[--C-:B------:R-:W-:Y:S02]  /*77e0*/  FFMA2 R112, R112.F32x2.HI_LO, UR5.F32, R157.reuse.F32 ;  /* 0x0000000570707c49 */ /* 0x100fe4000920009d */
[--C-:B------:R-:W-:Y:S01]  /*77f0*/  FFMA2 R114, R114.F32x2.HI_LO, UR5.F32, R157.reuse.F32 ;  /* 0x0000000572727c49 */ /* 0x100fe2000920009d */
[----:B------:R-:W1:Y:S01]  /*7800*/  MUFU.EX2 R133, R133 ;  /* 0x0000008500857308 */ /* 0x000e620000000800 */
[----:B------:R-:W-:Y:S01]  /*7810*/  FFMA2 R116, R116.F32x2.HI_LO, UR5.F32, R157.F32 ;  /* 0x0000000574747c49 */ /* 0x000fe2000920009d */
[----:B------:R-:W-:Y:S01]  /*7820*/  LOP3.LUT R106, R106, 0x7f, R3, 0xf8, !PT ;  /* 0x0000007f6a6a7812 */ /* 0x000fe200078ef803 */
[--C-:B------:R-:W-:Y:S02]  /*7830*/  FFMA2 R118, R118.F32x2.HI_LO, UR5.F32, R157.reuse.F32 ;  /* 0x0000000576767c49 */ /* 0x100fe4000920009d */
[--C-:B------:R-:W-:Y:S01]  /*7840*/  FFMA2 R120, R120.F32x2.HI_LO, UR5.F32, R157.reuse.F32 ;  /* 0x0000000578787c49 */ /* 0x100fe2000920009d */
[----:B------:R-:W-:Y:S01]  /*7850*/  LEA R106, R106, UR12, 0x2 ;  /* 0x0000000c6a6a7c11 */ /* 0x000fe2000f8e10ff */
[--C-:B------:R-:W-:Y:S01]  /*7860*/  FFMA2 R122, R122.F32x2.HI_LO, UR5.F32, R157.reuse.F32 ;  /* 0x000000057a7a7c49 */ /* 0x100fe2000920009d */
[----:B------:R-:W-:Y:S01]  /*7870*/  MUFU.EX2 R134, R134 ;  /* 0x0000008600867308 */ /* 0x000fe20000000800 */
[----:B------:R-:W-:-:S02]  /*7880*/  FFMA2 R124, R124.F32x2.HI_LO, UR5.F32, R157.F32 ;  /* 0x000000057c7c7c49 */ /* 0x000fc4000920009d */
[--C-:B------:R-:W-:Y:S01]  /*7890*/  FFMA2 R126, R126.F32x2.HI_LO, UR5.F32, R157.reuse.F32 ;  /* 0x000000057e7e7c49 */ /* 0x100fe2000920009d */
[----:B------:R2:W-:Y:S01]  /*78a0*/  STS [R106+0x1cc], R159 ;  /* 0x0001cc9f6a007388 */ /* 0x0005e20000000800 */
[--C-:B------:R-:W-:Y:S02]  /*78b0*/  FFMA2 R128, R128.F32x2.HI_LO, UR5.F32, R157.reuse.F32 ;  /* 0x0000000580807c49 */ /* 0x100fe4000920009d */
[--C-:B------:R-:W-:Y:S01]  /*78c0*/  FFMA2 R130, R130.F32x2.HI_LO, UR5.F32, R157.reuse.F32 ;  /* 0x0000000582827c49 */ /* 0x100fe2000920009d */
[----:B------:R-:W3:Y:S01]  /*78d0*/  MUFU.EX2 R135, R135 ;  /* 0x0000008700877308 */ /* 0x000ee20000000800 */
[----:B-1----:R-:W-:Y:S01]  /*78e0*/  F2FP.SATFINITE.E4M3.F32.PACK_AB_MERGE_C R100, R133, R132, RZ ;  /* 0x000000848564723e */ /* 0x002fe200048070ff */
[--C-:B------:R-:W-:Y:S01]  /*78f0*/  FFMA2 R154, R80.F32x2.HI_LO, UR5.F32, R157.reuse.F32 ;  /* 0x00000005509a7c49 */ /* 0x100fe2000920009d */
[----:B------:R1:W-:Y:S06]  /*7900*/  BAR.ARV R160, 0x40 ;  /* 0x000100a00000751d */ /* 0x0003ec0000002000 */
[----:B------:R-:W-:Y:S01]  /*7910*/  MUFU.EX2 R138, R138 ;  /* 0x0000008a008a7308 */ /* 0x000fe20000000800 */
[----:B------:R-:W-:Y:S01]  /*7920*/  FMNMX R154, R154, -127, !PT ;  /* 0xc2fe00009a9a7809 */ /* 0x000fe20007800000 */
[--C-:B------:R-:W-:Y:S01]  /*7930*/  FFMA2 R162, R68.F32x2.HI_LO, UR5.F32, R157.reuse.F32 ;  /* 0x0000000544a27c49 */ /* 0x100fe2000920009d */
[----:B------:R-:W-:Y:S01]  /*7940*/  FMNMX R155, R155, -127, !PT ;  /* 0xc2fe00009b9b7809 */ /* 0x000fe20007800000 */
[----:B------:R-:W-:-:S02]  /*7950*/  FFMA2 R96, R96.F32x2.HI_LO, UR5.F32, R157.F32 ;  /* 0x0000000560607c49 */ /* 0x000fc4000920009d */
[--C-:B------:R-:W-:Y:S02]  /*7960*/  FFMA2 R76, R76.F32x2.HI_LO, UR5.F32, R157.reuse.F32 ;  /* 0x000000054c4c7c49 */ /* 0x100fe4000920009d */
[----:B------:R-:W4:Y:S01]  /*7970*/  MUFU.EX2 R139, R139 ;  /* 0x0000008b008b7308 */ /* 0x000f220000000800 */
[----:B---3--:R-:W-:Y:S01]  /*7980*/  F2FP.SATFINITE.E4M3.F32.PACK_AB_MERGE_C R103, R135, R134, RZ ;  /* 0x000000868767723e */ /* 0x008fe200048070ff */
[----:B------:R-:W-:Y:S01]  /*7990*/  FADD2.RM R68, R154.F32x2.HI_LO, 12582912 ;  /* 0x4b4000009a44744b */ /* 0x000fe20000204000 */
[----:B------:R-:W-:Y:S01]  /*79a0*/  FMNMX R96, R96, -127, !PT ;  /* 0xc2fe000060607809 */ /* 0x000fe20007800000 */
[----:B------:R-:W-:Y:S01]  /*79b0*/  FFMA2 R78, R78.F32x2.HI_LO, UR5.F32, R157.F32 ;  /* 0x000000054e4e7c49 */ /* 0x000fe2000920009d */
[----:B------:R-:W-:Y:S01]  /*79c0*/  PRMT R100, R100, 0x5410, R103 ;  /* 0x0000541064647816 */ /* 0x000fe20000000067 */
[----:B------:R-:W-:Y:S01]  /*79d0*/  FFMA2 R84, R84.F32x2.HI_LO, UR5.F32, R157.F32 ;  /* 0x0000000554547c49 */ /* 0x000fe2000920009d */
[----:B------:R-:W-:Y:S01]  /*79e0*/  FMNMX R97, R97, -127, !PT ;  /* 0xc2fe000061617809 */ /* 0x000fe20007800000 */
[----:B------:R-:W-:Y:S01]  /*79f0*/  MUFU.EX2 R142, R142 ;  /* 0x0000008e008e7308 */ /* 0x000fe20000000800 */
[----:B-1----:R-:W-:-:S02]  /*7a00*/  IMAD.MOV.U32 R160, RZ, RZ, 0x3d9df09d ;  /* 0x3d9df09dffa07424 */ /* 0x002fc400078e00ff */
[--C-:B------:R-:W-:Y:S02]  /*7a10*/  FFMA2 R86, R86.F32x2.HI_LO, UR5.F32, R157.reuse.F32 ;  /* 0x0000000556567c49 */ /* 0x100fe4000920009d */
[--C-:B------:R-:W-:Y:S02]  /*7a20*/  FFMA2 R88, R88.F32x2.HI_LO, UR5.F32, R157.reuse.F32 ;  /* 0x0000000558587c49 */ /* 0x100fe4000920009d */
[--C-:B------:R-:W-:Y:S01]  /*7a30*/  FFMA2 R90, R90.F32x2.HI_LO, UR5.F32, R157.reuse.F32 ;  /* 0x000000055a5a7c49 */ /* 0x100fe2000920009d */
[----:B------:R-:W1:Y:S01]  /*7a40*/  MUFU.EX2 R143, R143 ;  /* 0x0000008f008f7308 */ /* 0x000e620000000800 */
[----:B----4-:R-:W-:Y:S01]  /*7a50*/  F2FP.SATFINITE.E4M3.F32.PACK_AB_MERGE_C R101, R139, R138, RZ ;  /* 0x0000008a8b65723e */ /* 0x010fe200048070ff */
[--C-:B------:R-:W-:Y:S02]  /*7a60*/  FFMA2 R92, R92.F32x2.HI_LO, UR5.F32, R157.reuse.F32 ;  /* 0x000000055c5c7c49 */ /* 0x100fe4000920009d */
[--C-:B------:R-:W-:Y:S02]  /*7a70*/  FFMA2 R64, R64.F32x2.HI_LO, UR5.F32, R157.reuse.F32 ;  /* 0x0000000540407c49 */ /* 0x100fe4000920009d */
[----:B------:R-:W-:-:S02]  /*7a80*/  FFMA2 R44, R44.F32x2.HI_LO, UR5.F32, R157.F32 ;  /* 0x000000052c2c7c49 */ /* 0x000fc4000920009d */
[----:B------:R-:W-:Y:S01]  /*7a90*/  MUFU.EX2 R108, R108 ;  /* 0x0000006c006c7308 */ /* 0x000fe20000000800 */
[----:B------:R-:W-:Y:S01]  /*7aa0*/  FMNMX R64, R64, -127, !PT ;  /* 0xc2fe000040407809 */ /* 0x000fe20007800000 */
[--C-:B------:R-:W-:Y:S01]  /*7ab0*/  FFMA2 R46, R46.F32x2.HI_LO, UR5.F32, R157.reuse.F32 ;  /* 0x000000052e2e7c49 */ /* 0x100fe2000920009d */
[----:B------:R-:W-:Y:S01]  /*7ac0*/  FMNMX R65, R65, -127, !PT ;  /* 0xc2fe000041417809 */ /* 0x000fe20007800000 */
[--C-:B------:R-:W-:Y:S02]  /*7ad0*/  FFMA2 R52, R52.F32x2.HI_LO, UR5.F32, R157.reuse.F32 ;  /* 0x0000000534347c49 */ /* 0x100fe4000920009d */
[--C-:B------:R-:W-:Y:S02]  /*7ae0*/  FFMA2 R54, R54.F32x2.HI_LO, UR5.F32, R157.reuse.F32 ;  /* 0x0000000536367c49 */ /* 0x100fe4000920009d */
[----:B------:R-:W3:Y:S01]  /*7af0*/  MUFU.EX2 R109, R109 ;  /* 0x0000006d006d7308 */ /* 0x000ee20000000800 */
        /* <DEDUP_REMOVED lines=9> */
[--C-:B------:R-:W-:Y:S01]  /*7b90*/  FFMA2 R18, R18.F32x2.HI_LO, UR5.F32, R157.reuse.F32 ;  /* 0x0000000512127c49 */ /* 0x100fe2000920009d */
[----:B------:R-:W1:Y:S01]  /*7ba0*/  MUFU.EX2 R111, R111 ;  /* 0x0000006f006f7308 */ /* 0x000e620000000800 */
[----:B---3--:R-:W-:Y:S01]  /*7bb0*/  F2FP.SATFINITE.E4M3.F32.PACK_AB_MERGE_C R102, R109, R108, RZ ;  /* 0x0000006c6d66723e */ /* 0x008fe200048070ff */
        /* <DEDUP_REMOVED lines=8> */
[----:B------:R-:W3:Y:S01]  /*7c40*/  MUFU.EX2 R113, R113 ;  /* 0x0000007100717308 */ /* 0x000ee20000000800 */
[----:B-1----:R-:W-:Y:S01]  /*7c50*/  F2FP.SATFINITE.E4M3.F32.PACK_AB_MERGE_C R105, R111, R110, RZ ;  /* 0x0000006e6f69723e */ /* 0x002fe200048070ff */
[----:B------:R-:W-:-:S03]  /*7c60*/  FFMA2 R34, R34.F32x2.HI_LO, UR5.F32, R157.F32 ;  /* 0x0000000522227c49 */ /* 0x000fc6000920009d */
[----:B------:R-:W-:-:S03]  /*7c70*/  PRMT R102, R102, 0x5410, R105 ;  /* 0x0000541066667816 */ /* 0x000fc60000000069 */
[----:B------:R-:W-:Y:S08]  /*7c80*/  MUFU.EX2 R114, R114 ;  /* 0x0000007200727308 */ /* 0x000ff00000000800 */
[----:B------:R-:W1:Y:S01]  /*7c90*/  MUFU.EX2 R115, R115 ;  /* 0x0000007300737308 */ /* 0x000e620000000800 */
[----:B---3--:R-:W-:-:S07]  /*7ca0*/  F2FP.SATFINITE.E4M3.F32.PACK_AB_MERGE_C R103, R113, R112, RZ ;  /* 0x000000707167723e */ /* 0x008fce00048070ff */
[----:B------:R-:W-:Y:S08]  /*7cb0*/  MUFU.EX2 R116, R116 ;  /* 0x0000007400747308 */ /* 0x000ff00000000800 */
[----:B------:R-:W3:Y:S01]  /*7cc0*/  MUFU.EX2 R117, R117 ;  /* 0x0000007500757308 */ /* 0x000ee20000000800 */
[----:B-1----:R-:W-:-:S04]  /*7cd0*/  F2FP.SATFINITE.E4M3.F32.PACK_AB_MERGE_C R104, R115, R114, RZ ;  /* 0x000000727368723e */ /* 0x002fc800048070ff */
        /* <DEDUP_REMOVED lines=9> */
[----:B------:R-:W2:Y:S01]  /*7d70*/  MUFU.EX2 R123, R123 ;  /* 0x0000007b007b7308 */ /* 0x000ea20000000800 */
[----:B---3--:R-:W-:-:S07]  /*7d80*/  F2FP.SATFINITE.E4M3.F32.PACK_AB_MERGE_C R105, R121, R120, RZ ;  /* 0x000000787969723e */ /* 0x008fce00048070ff */
[----:B------:R-:W-:Y:S08]  /*7d90*/  MUFU.EX2 R124, R124 ;  /* 0x0000007c007c7308 */ /* 0x000ff00000000800 */
[----:B------:R-:W1:Y:S01]  /*7da0*/  MUFU.EX2 R125, R125 ;  /* 0x0000007d007d7308 */ /* 0x000e620000000800 */
[----:B--2---:R-:W-:-:S04]  /*7db0*/  F2FP.SATFINITE.E4M3.F32.PACK_AB_MERGE_C R106, R123, R122, RZ ;  /* 0x0000007a7b6a723e */ /* 0x004fc800048070ff */
[----:B------:R-:W-:-:S03]  /*7dc0*/  PRMT R105, R105, 0x5410, R106 ;  /* 0x0000541069697816 */ /* 0x000fc6000000006a */
[----:B------:R-:W-:Y:S08]  /*7dd0*/  MUFU.EX2 R126, R126 ;  /* 0x0000007e007e7308 */ /* 0x000ff00000000800 */
[----:B------:R-:W2:Y:S01]  /*7de0*/  MUFU.EX2 R127, R127 ;  /* 0x0000007f007f7308 */ /* 0x000ea20000000800 */
[----:B-1----:R-:W-:-:S07]  /*7df0*/  F2FP.SATFINITE.E4M3.F32.PACK_AB_MERGE_C R106, R125, R124, RZ ;  /* 0x0000007c7d6a723e */ /* 0x002fce00048070ff */
[----:B------:R-:W-:Y:S08]  /*7e00*/  MUFU.EX2 R128, R128 ;  /* 0x0000008000807308 */ /* 0x000ff00000000800 */
[----:B------:R-:W-:Y:S01]  /*7e10*/  MUFU.EX2 R130, R130 ;  /* 0x0000008200827308 */ /* 0x000fe20000000800 */
[----:B--2---:R-:W-:-:S04]  /*7e20*/  F2FP.SATFINITE.E4M3.F32.PACK_AB_MERGE_C R107, R127, R126, RZ ;  /* 0x0000007e7f6b723e */ /* 0x004fc800048070ff */
[----:B------:R-:W-:-:S03]  /*7e30*/  PRMT R106, R106, 0x5410, R107 ;  /* 0x000054106a6a7816 */ /* 0x000fc6000000006b */
[----:B------:R-:W1:Y:S08]  /*7e40*/  MUFU.EX2 R131, R131 ;  /* 0x0000008300837308 */ /* 0x000e700000000800 */
[----:B------:R-:W2:Y:S08]  /*7e50*/  MUFU.EX2 R129, R129 ;  /* 0x0000008100817308 */ /* 0x000eb00000000800 */
[----:B------:R-:W-:Y:S01]  /*7e60*/  MUFU.EX2 R80, R162 ;  /* 0x000000a200507308 */ /* 0x000fe20000000800 */
[----:B-1----:R-:W-:-:S07]  /*7e70*/  F2FP.SATFINITE.E4M3.F32.PACK_AB_MERGE_C R150, R131, R130, RZ ;  /* 0x000000828396723e */ /* 0x002fce00048070ff */
[----:B------:R1:W3:Y:S01]  /*7e80*/  MUFU.EX2 R81, R163 ;  /* 0x000000a300517308 */ /* 0x0002e20000000800 */
[----:B--2---:R-:W-:-:S04]  /*7e90*/  F2FP.SATFINITE.E4M3.F32.PACK_AB_MERGE_C R107, R129, R128, RZ ;  /* 0x00000080816b723e */ /* 0x004fc800048070ff */
[----:B------:R-:W-:Y:S01]  /*7ea0*/  PRMT R107, R107, 0x5410, R150 ;  /* 0x000054106b6b7816 */ /* 0x000fe20000000096 */
[--C-:B------:R-:W-:Y:S02]  /*7eb0*/  FFMA2 R150, R70.F32x2.HI_LO, UR5.F32, R157.reuse.F32 ;  /* 0x0000000546967c49 */ /* 0x100fe4000920009d */
[----:B------:R-:W-:Y:S01]  /*7ec0*/  FADD2 R70, R68.F32x2.HI_LO, -12582912 ;  /* 0xcb4000004446744b */ /* 0x000fe20000200000 */
[----:B------:R2:W-:Y:S01]  /*7ed0*/  STTM.x8 tmem[UR4], R100 ;  /* 0x00000064000079ed */ /* 0x0005e200081c0004 */
[----:B------:R-:W-:Y:S01]  /*7ee0*/  MUFU.EX2 R76, R76 ;  /* 0x0000004c004c7308 */ /* 0x000fe20000000800 */
[----:B------:R-:W-:Y:S01]  /*7ef0*/  R2UR UR4, R152 ;  /* 0x00000000980472ca */ /* 0x000fe200000e0000 */
[----:B-1----:R-:W-:-:S06]  /*7f00*/  FFMA2 R162, R36.F32x2.HI_LO, UR5.F32, R157.F32 ;  /* 0x0000000524a27c49 */ /* 0x002fcc000920009d */
[----:B------:R-:W-:Y:S08]  /*7f10*/  MUFU.EX2 R150, R150 ;  /* 0x0000009600967308 */ /* 0x000ff00000000800 */
[----:B------:R-:W1:Y:S08]  /*7f20*/  MUFU.EX2 R151, R151 ;  /* 0x0000009700977308 */ /* 0x000e700000000800 */
[----:B------:R-:W-:Y:S08]  /*7f30*/  MUFU.EX2 R77, R77 ;  /* 0x0000004d004d7308 */ /* 0x000ff00000000800 */
[----:B------:R-:W-:Y:S01]  /*7f40*/  MUFU.EX2 R78, R78 ;  /* 0x0000004e004e7308 */ /* 0x000fe20000000800 */
[----:B--2---:R-:W-:-:S02]  /*7f50*/  FADD2 R102, R154.F32x2.HI_LO, -R70.F32x2.HI_LO ;  /* 0x800000469a66724b */ /* 0x004fc40000000000 */
[----:B------:R-:W-:Y:S02]  /*7f60*/  FFMA2 R100, R82.F32x2.HI_LO, UR5.F32, R157.F32 ;  /* 0x0000000552647c49 */ /* 0x000fe4000920009d */
[----:B------:R-:W-:-:S03]  /*7f70*/  FFMA2 R70, R102.F32x2.HI_LO, R160.F32, 0.22756439447402954102 ;  /* 0x3e6906a466467449 */ /* 0x000fc600012000a0 */
[----:B------:R-:W-:Y:S01]  /*7f80*/  MUFU.EX2 R79, R79 ;  /* 0x0000004f004f7308 */ /* 0x000fe20000000800 */
[----:B------:R-:W-:Y:S01]  /*7f90*/  FFMA2 R82, R72.F32x2.HI_LO, UR5.F32, R157.F32 ;  /* 0x0000000548527c49 */ /* 0x000fe2000920009d */
[----:B------:R-:W-:Y:S01]  /*7fa0*/  FMNMX R100, R100, -127, !PT ;  /* 0xc2fe000064647809 */ /* 0x000fe20007800000 */
[----:B------:R-:W-:Y:S01]  /*7fb0*/  FFMA2 R70, R70.F32x2.HI_LO, R102.F32x2.HI_LO, 0.69514614343643188477 ;  /* 0x3f31f51946467449 */ /* 0x000fe20000200066 */
[----:B------:R-:W-:-:S03]  /*7fc0*/  FMNMX R101, R101, -127, !PT ;  /* 0xc2fe000065657809 */ /* 0x000fc60007800000 */
[----:B------:R-:W-:Y:S01]  /*7fd0*/  FFMA2 R102, R70.F32x2.HI_LO, R102.F32x2.HI_LO, 1 ;  /* 0x3f80000046667449 */ /* 0x000fe20000200066 */
[----:B------:R-:W-:Y:S01]  /*7fe0*/  MUFU.EX2 R82, R82 ;  /* 0x0000005200527308 */ /* 0x000fe20000000800 */
[----:B------:R-:W-:-:S04]  /*7ff0*/  FADD2.RM R70, R100.F32x2.HI_LO, 12582912 ;  /* 0x4b4000006446744b */ /* 0x000fc80000204000 */
[----:B------:R-:W-:-:S03]  /*8000*/  FADD2 R72, R70.F32x2.HI_LO, -12582912 ;  /* 0xcb4000004648744b */ /* 0x000fc60000200000 */
[----:B------:R-:W2:Y:S01]  /*8010*/  MUFU.EX2 R83, R83 ;  /* 0x0000005300537308 */ /* 0x000ea20000000800 */
[----:B------:R-:W-:Y:S02]  /*8020*/  FADD2 R72, R100.F32x2.HI_LO, -R72.F32x2.HI_LO ;  /* 0x800000486448724b */ /* 0x000fe40000000000 */
[----:B------:R-:W-:Y:S02]  /*8030*/  FFMA2 R100, R74.F32x2.HI_LO, UR5.F32, R157.F32 ;  /* 0x000000054a647c49 */ /* 0x000fe4000920009d */
[----:B------:R-:W-:-:S03]  /*8040*/  FFMA2 R74, R72.F32x2.HI_LO, R160.F32, 0.22756439447402954102 ;  /* 0x3e6906a4484a7449 */ /* 0x000fc600012000a0 */
[----:B------:R-:W-:Y:S01]  /*8050*/  MUFU.EX2 R84, R84 ;  /* 0x0000005400547308 */ /* 0x000fe20000000800 */
[----:B------:R-:W-:-:S04]  /*8060*/  FFMA2 R74, R74.F32x2.HI_LO, R72.F32x2.HI_LO, 0.69514614343643188477 ;  /* 0x3f31f5194a4a7449 */ /* 0x000fc80000200048 */
[----:B------:R-:W-:Y:S02]  /*8070*/  FFMA2 R72, R74.F32x2.HI_LO, R72.F32x2.HI_LO, 1 ;  /* 0x3f8000004a487449 */ /* 0x000fe40000200048 */
[----:B------:R-:W-:Y:S01]  /*8080*/  FADD2.RM R74, R96.F32x2.HI_LO, 12582912 ;  /* 0x4b400000604a744b */ /* 0x000fe20000204000 */
[----:B------:R-:W-:Y:S03]  /*8090*/  MUFU.EX2 R100, R100 ;  /* 0x0000006400647308 */ /* 0x000fe60000000800 */
[----:B------:R-:W-:-:S04]  /*80a0*/  FADD2 R104, R74.F32x2.HI_LO, -12582912 ;  /* 0xcb4000004a68744b */ /* 0x000fc80000200000 */
[----:B------:R-:W-:Y:S01]  /*80b0*/  FADD2 R104, R96.F32x2.HI_LO, -R104.F32x2.HI_LO ;  /* 0x800000686068724b */ /* 0x000fe20000000000 */
[----:B------:R-:W4:Y:S03]  /*80c0*/  MUFU.EX2 R101, R101 ;  /* 0x0000006500657308 */ /* 0x000f260000000800 */
[----:B------:R-:W-:-:S04]  /*80d0*/  FFMA2 R96, R104.F32x2.HI_LO, R160.F32, 0.22756439447402954102 ;  /* 0x3e6906a468607449 */ /* 0x000fc800012000a0 */
[-C--:B------:R-:W-:Y:S01]  /*80e0*/  FFMA2 R96, R96.F32x2.HI_LO, R104.reuse.F32x2.HI_LO, 0.69514614343643188477 ;  /* 0x3f31f51960607449 */ /* 0x080fe20000200068 */
[----:B------:R-:W5:Y:S03]  /*80f0*/  MUFU.EX2 R85, R85 ;  /* 0x0000005500557308 */ /* 0x000f660000000800 */
[----:B------:R-:W-:Y:S02]  /*8100*/  FFMA2 R104, R96.F32x2.HI_LO, R104.F32x2.HI_LO, 1 ;  /* 0x3f80000060687449 */ /* 0x000fe40000200068 */
[----:B------:R-:W-:Y:S02]  /*8110*/  FFMA2 R96, R98.F32x2.HI_LO, UR5.F32, R157.F32 ;  /* 0x0000000562607c49 */ /* 0x000fe4000920009d */
[----:B------:R-:W-:Y:S01]  /*8120*/  IMAD R98, R68, 0x800000, R102 ;  /* 0x0080000044627824 */ /* 0x000fe200078e0266 */
[----:B---3--:R-:W-:Y:S01]  /*8130*/  F2FP.SATFINITE.E4M3.F32.PACK_AB_MERGE_C R68, R81, R80, RZ ;  /* 0x000000505144723e */ /* 0x008fe200048070ff */
[----:B------:R-:W-:Y:S01]  /*8140*/  MUFU.EX2 R86, R86 ;  /* 0x0000005600567308 */ /* 0x000fe20000000800 */
[----:B------:R-:W-:Y:S01]  /*8150*/  IMAD R99, R69, 0x800000, R103 ;  /* 0x0080000045637824 */ /* 0x000fe200078e0267 */
[----:B------:R-:W-:Y:S01]  /*8160*/  FMNMX R96, R96, -127, !PT ;  /* 0xc2fe000060607809 */ /* 0x000fe20007800000 */
[----:B------:R-:W-:Y:S01]  /*8170*/  IMAD R102, R74, 0x800000, R104 ;  /* 0x008000004a667824 */ /* 0x000fe200078e0268 */
[----:B------:R-:W-:Y:S01]  /*8180*/  FMNMX R97, R97, -127, !PT ;  /* 0xc2fe000061617809 */ /* 0x000fe20007800000 */
[----:B------:R-:W-:Y:S01]  /*8190*/  IMAD R103, R75, 0x800000, R105 ;  /* 0x008000004b677824 */ /* 0x000fe200078e0269 */
[----:B-1----:R-:W-:-:S02]  /*81a0*/  F2FP.SATFINITE.E4M3.F32.PACK_AB_MERGE_C R69, R151, R150, RZ ;  /* 0x000000969745723e */ /* 0x002fc400048070ff */
[----:B------:R-:W-:Y:S01]  /*81b0*/  MUFU.EX2 R87, R87 ;  /* 0x0000005700577308 */ /* 0x000fe20000000800 */
[----:B------:R-:W-:Y:S01]  /*81c0*/  FADD2.RM R106, R96.F32x2.HI_LO, 12582912 ;  /* 0x4b400000606a744b */ /* 0x000fe20000204000 */
[----:B------:R-:W-:Y:S02]  /*81d0*/  PRMT R68, R68, 0x5410, R69 ;  /* 0x0000541044447816 */ /* 0x000fe40000000045 */
[----:B--2---:R-:W-:Y:S01]  /*81e0*/  F2FP.SATFINITE.E4M3.F32.PACK_AB_MERGE_C R69, R83, R82, RZ ;  /* 0x000000525345723e */ /* 0x004fe200048070ff */
[----:B------:R-:W-:Y:S01]  /*81f0*/  FADD2 R154, R106.F32x2.HI_LO, -12582912 ;  /* 0xcb4000006a9a744b */ /* 0x000fe20000200000 */
[----:B------:R-:W-:Y:S02]  /*8200*/  F2FP.SATFINITE.E4M3.F32.PACK_AB_MERGE_C R75, R103, R102, RZ ;  /* 0x00000066674b723e */ /* 0x000fe400048070ff */
[----:B------:R-:W-:Y:S01]  /*8210*/  MUFU.EX2 R88, R88 ;  /* 0x0000005800587308 */ /* 0x000fe20000000800 */
[----:B------:R-:W-:-:S04]  /*8220*/  FADD2 R154, R96.F32x2.HI_LO, -R154.F32x2.HI_LO ;  /* 0x8000009a609a724b */ /* 0x000fc80000000000 */
[----:B------:R-:W-:-:S03]  /*8230*/  FFMA2 R96, R154.F32x2.HI_LO, R160.F32, 0.22756439447402954102 ;  /* 0x3e6906a49a607449 */ /* 0x000fc600012000a0 */
[----:B------:R-:W-:Y:S01]  /*8240*/  MUFU.EX2 R89, R89 ;  /* 0x0000005900597308 */ /* 0x000fe20000000800 */
[----:B------:R-:W-:-:S04]  /*8250*/  FFMA2 R96, R96.F32x2.HI_LO, R154.F32x2.HI_LO, 0.69514614343643188477 ;  /* 0x3f31f51960607449 */ /* 0x000fc8000020009a */
[----:B------:R-:W-:Y:S02]  /*8260*/  FFMA2 R154, R96.F32x2.HI_LO, R154.F32x2.HI_LO, 1 ;  /* 0x3f800000609a7449 */ /* 0x000fe4000020009a */
[----:B------:R-:W-:Y:S01]  /*8270*/  IMAD R96, R70, 0x800000, R72 ;  /* 0x0080000046607824 */ /* 0x000fe200078e0248 */
[----:B----4-:R-:W-:Y:S01]  /*8280*/  F2FP.SATFINITE.E4M3.F32.PACK_AB_MERGE_C R72, R101, R100, RZ ;  /* 0x000000646548723e */ /* 0x010fe200048070ff */
[----:B------:R-:W-:Y:S01]  /*8290*/  MUFU.EX2 R90, R90 ;  /* 0x0000005a005a7308 */ /* 0x000fe20000000800 */
[----:B------:R-:W-:Y:S02]  /*82a0*/  IMAD R97, R71, 0x800000, R73 ;  /* 0x0080000047617824 */ /* 0x000fe400078e0249 */
[----:B------:R-:W-:Y:S01]  /*82b0*/  FFMA2 R70, R94.F32x2.HI_LO, UR5.F32, R157.F32 ;  /* 0x000000055e467c49 */ /* 0x000fe2000920009d */
[----:B------:R-:W-:Y:S01]  /*82c0*/  F2FP.SATFINITE.E4M3.F32.PACK_AB_MERGE_C R73, R79, R78, RZ ;  /* 0x0000004e4f49723e */ /* 0x000fe200048070ff */
[----:B------:R-:W-:Y:S01]  /*82d0*/  IMAD R94, R106, 0x800000, R154 ;  /* 0x008000006a5e7824 */ /* 0x000fe200078e029a */
[----:B------:R-:W-:Y:S01]  /*82e0*/  PRMT R69, R69, 0x5410, R72 ;  /* 0x0000541045457816 */ /* 0x000fe20000000048 */
[----:B------:R-:W-:Y:S01]  /*82f0*/  IMAD R95, R107, 0x800000, R155 ;  /* 0x008000006b5f7824 */ /* 0x000fe200078e029b */
[----:B-----5:R-:W-:Y:S01]  /*8300*/  F2FP.SATFINITE.E4M3.F32.PACK_AB_MERGE_C R72, R85, R84, RZ ;  /* 0x000000545548723e */ /* 0x020fe200048070ff */
[----:B------:R-:W1:Y:S01]  /*8310*/  MUFU.EX2 R91, R91 ;  /* 0x0000005b005b7308 */ /* 0x000e620000000800 */
[----:B------:R-:W-:Y:S01]  /*8320*/  FFMA2 R154, R48.F32x2.HI_LO, UR5.F32, R157.F32 ;  /* 0x00000005309a7c49 */ /* 0x000fe2000920009d */
[----:B------:R-:W-:-:S04]  /*8330*/  F2FP.SATFINITE.E4M3.F32.PACK_AB_MERGE_C R106, R97, R96, RZ ;  /* 0x00000060616a723e */ /* 0x000fc800048070ff */
[----:B------:R-:W-:Y:S02]  /*8340*/  FMNMX R154, R154, -127, !PT ;  /* 0xc2fe00009a9a7809 */ /* 0x000fe40007800000 */
[----:B------:R-:W-:Y:S01]  /*8350*/  MUFU.EX2 R92, R92 ;  /* 0x0000005c005c7308 */ /* 0x000fe20000000800 */
[----:B------:R-:W-:-:S05]  /*8360*/  FMNMX R155, R155, -127, !PT ;  /* 0xc2fe00009b9b7809 */ /* 0x000fca0007800000 */
[----:B------:R-:W-:Y:S02]  /*8370*/  FADD2.RM R36, R154.F32x2.HI_LO, 12582912 ;  /* 0x4b4000009a24744b */ /* 0x000fe40000204000 */
[----:B------:R-:W-:Y:S01]  /*8380*/  MUFU.EX2 R93, R93 ;  /* 0x0000005d005d7308 */ /* 0x000fe20000000800 */
[----:B-1----:R-:W-:-:S07]  /*8390*/  F2FP.SATFINITE.E4M3.F32.PACK_AB_MERGE_C R74, R91, R90, RZ ;  /* 0x0000005a5b4a723e */ /* 0x002fce00048070ff */
[----:B------:R1:W-:Y:S08]  /*83a0*/  MUFU.EX2 R104, R70 ;  /* 0x0000004600687308 */ /* 0x0003f00000000800 */
[----:B------:R-:W2:Y:S08]  /*83b0*/  MUFU.EX2 R105, R71 ;  /* 0x0000004700697308 */ /* 0x000eb00000000800 */
[----:B------:R-:W-:Y:S01]  /*83c0*/  MUFU.EX2 R48, R162 ;  /* 0x000000a200307308 */ /* 0x000fe20000000800 */
[----:B-1----:R-:W-:-:S04]  /*83d0*/  F2FP.SATFINITE.E4M3.F32.PACK_AB_MERGE_C R70, R77, R76, RZ ;  /* 0x0000004c4d46723e */ /* 0x002fc800048070ff */
[----:B------:R-:W-:Y:S02]  /*83e0*/  PRMT R70, R70, 0x5410, R73 ;  /* 0x0000541046467816 */ /* 0x000fe40000000049 */
[----:B------:R-:W-:Y:S01]  /*83f0*/  F2FP.SATFINITE.E4M3.F32.PACK_AB_MERGE_C R73, R87, R86, RZ ;  /* 0x000000565749723e */ /* 0x000fe200048070ff */
[----:B------:R-:W-:Y:S01]  /*8400*/  MUFU.EX2 R49, R163 ;  /* 0x000000a300317308 */ /* 0x000fe20000000800 */
[----:B--2---:R-:W-:Y:S02]  /*8410*/  F2FP.SATFINITE.E4M3.F32.PACK_AB_MERGE_C R71, R105, R104, RZ ;  /* 0x000000686947723e */ /* 0x004fe400048070ff */
[----:B------:R-:W-:Y:S02]  /*8420*/  PRMT R72, R72, 0x5410, R73 ;  /* 0x0000541048487816 */ /* 0x000fe40000000049 */
[----:B------:R-:W-:-:S03]  /*8430*/  F2FP.SATFINITE.E4M3.F32.PACK_AB_MERGE_C R73, R89, R88, RZ ;  /* 0x000000585949723e */ /* 0x000fc600048070ff */
[----:B------:R-:W-:Y:S01]  /*8440*/  MUFU.EX2 R44, R44 ;  /* 0x0000002c002c7308 */ /* 0x000fe20000000800 */
[----:B------:R-:W-:Y:S02]  /*8450*/  PRMT R73, R73, 0x5410, R74 ;  /* 0x0000541049497816 */ /* 0x000fe4000000004a */
[----:B------:R-:W-:-:S04]  /*8460*/  F2FP.SATFINITE.E4M3.F32.PACK_AB_MERGE_C R74, R93, R92, RZ ;  /* 0x0000005c5d4a723e */ /* 0x000fc800048070ff */
[----:B------:R-:W-:Y:S01]  /*8470*/  PRMT R74, R74, 0x5410, R71 ;  /* 0x000054104a4a7816 */ /* 0x000fe20000000047 */
[----:B------:R-:W-:Y:S01]  /*8480*/  MUFU.EX2 R45, R45 ;  /* 0x0000002d002d7308 */ /* 0x000fe20000000800 */
[----:B------:R-:W-:-:S04]  /*8490*/  F2FP.SATFINITE.E4M3.F32.PACK_AB_MERGE_C R71, R99, R98, RZ ;  /* 0x000000626347723e */ /* 0x000fc800048070ff */
[----:B------:R-:W-:Y:S02]  /*84a0*/  PRMT R71, R71, 0x5410, R106 ;  /* 0x0000541047477816 */ /* 0x000fe4000000006a */
[----:B------:R-:W-:Y:S01]  /*84b0*/  F2FP.SATFINITE.E4M3.F32.PACK_AB_MERGE_C R106, R95, R94, RZ ;  /* 0x0000005e5f6a723e */ /* 0x000fe200048070ff */
[----:B------:R-:W-:Y:S03]  /*84c0*/  MUFU.EX2 R46, R46 ;  /* 0x0000002e002e7308 */ /* 0x000fe60000000800 */
[----:B------:R-:W-:Y:S01]  /*84d0*/  PRMT R75, R75, 0x5410, R106 ;  /* 0x000054104b4b7816 */ /* 0x000fe2000000006a */
[----:B------:R-:W-:Y:S02]  /*84e0*/  FFMA2 R106, R38.F32x2.HI_LO, UR5.F32, R157.F32 ;  /* 0x00000005266a7c49 */ /* 0x000fe4000920009d */
[----:B------:R-:W-:Y:S01]  /*84f0*/  FADD2 R38, R36.F32x2.HI_LO, -12582912 ;  /* 0xcb4000002426744b */ /* 0x000fe20000200000 */
[----:B------:R1:W-:Y:S01]  /*8500*/  STTM.x8 tmem[UR4], R68 ;  /* 0x00000044000079ed */ /* 0x0003e200081c0004 */
[----:B------:R-:W2:Y:S01]  /*8510*/  MUFU.EX2 R47, R47 ;  /* 0x0000002f002f7308 */ /* 0x000ea20000000800 */
[----:B------:R-:W-:Y:S01]  /*8520*/  R2UR UR4, R148 ;  /* 0x00000000940472ca */ /* 0x000fe200000e0000 */
[----:B------:R-:W-:-:S06]  /*8530*/  FADD2 R38, R154.F32x2.HI_LO, -R38.F32x2.HI_LO ;  /* 0x800000269a26724b */ /* 0x000fcc0000000000 */
[----:B------:R-:W-:Y:S08]  /*8540*/  MUFU.EX2 R106, R106 ;  /* 0x0000006a006a7308 */ /* 0x000ff00000000800 */
[----:B------:R-:W-:Y:S08]  /*8550*/  MUFU.EX2 R107, R107 ;  /* 0x0000006b006b7308 */ /* 0x000ff00000000800 */
[----:B------:R-:W-:Y:S08]  /*8560*/  MUFU.EX2 R52, R52 ;  /* 0x0000003400347308 */ /* 0x000ff00000000800 */
[----:B------:R-:W3:Y:S01]  /*8570*/  MUFU.EX2 R53, R53 ;  /* 0x0000003500357308 */ /* 0x000ee20000000800 */
[----:B-1----:R-:W-:-:S02]  /*8580*/  FFMA2 R70, R50.F32x2.HI_LO, UR5.F32, R157.F32 ;  /* 0x0000000532467c49 */ /* 0x002fc4000920009d */
[----:B------:R-:W-:-:S05]  /*8590*/  FFMA2 R50, R38.F32x2.HI_LO, R160.F32, 0.22756439447402954102 ;  /* 0x3e6906a426327449 */ /* 0x000fca00012000a0 */
[----:B------:R-:W-:Y:S01]  /*85a0*/  MUFU.EX2 R54, R54 ;  /* 0x0000003600367308 */ /* 0x000fe20000000800 */
[----:B------:R-:W-:Y:S01]  /*85b0*/  FMNMX R70, R70, -127, !PT ;  /* 0xc2fe000046467809 */ /* 0x000fe20007800000 */
[----:B------:R-:W-:Y:S01]  /*85c0*/  FFMA2 R50, R50.F32x2.HI_LO, R38.F32x2.HI_LO, 0.69514614343643188477 ;  /* 0x3f31f51932327449 */ /* 0x000fe20000200026 */
[----:B------:R-:W-:-:S03]  /*85d0*/  FMNMX R71, R71, -127, !PT ;  /* 0xc2fe000047477809 */ /* 0x000fc60007800000 */
[----:B------:R-:W-:Y:S02]  /*85e0*/  FFMA2 R38, R50.F32x2.HI_LO, R38.F32x2.HI_LO, 1 ;  /* 0x3f80000032267449 */ /* 0x000fe40000200026 */
[----:B------:R-:W-:Y:S01]  /*85f0*/  FFMA2 R50, R40.F32x2.HI_LO, UR5.F32, R157.F32 ;  /* 0x0000000528327c49 */ /* 0x000fe2000920009d */
[----:B------:R-:W-:Y:S01]  /*8600*/  MUFU.EX2 R55, R55 ;  /* 0x0000003700377308 */ /* 0x000fe20000000800 */
[----:B------:R-:W-:-:S04]  /*8610*/  FADD2.RM R40, R70.F32x2.HI_LO, 12582912 ;  /* 0x4b4000004628744b */ /* 0x000fc80000204000 */
[----:B------:R-:W-:-:S03]  /*8620*/  FADD2 R68, R40.F32x2.HI_LO, -12582912 ;  /* 0xcb4000002844744b */ /* 0x000fc60000200000 */
[----:B------:R-:W-:Y:S01]  /*8630*/  MUFU.EX2 R50, R50 ;  /* 0x0000003200327308 */ /* 0x000fe20000000800 */
        /* <DEDUP_REMOVED lines=10> */
[----:B------:R-:W1:Y:S03]  /*86e0*/  MUFU.EX2 R69, R69 ;  /* 0x0000004500457308 */ /* 0x000e660000000800 */
[----:B------:R-:W-:-:S04]  /*86f0*/  FFMA2 R64, R72.F32x2.HI_LO, R160.F32, 0.22756439447402954102 ;  /* 0x3e6906a448407449 */ /* 0x000fc800012000a0 */
[-C--:B------:R-:W-:Y:S01]  /*8700*/  FFMA2 R64, R64.F32x2.HI_LO, R72.reuse.F32x2.HI_LO, 0.69514614343643188477 ;  /* 0x3f31f51940407449 */ /* 0x080fe20000200048 */
[----:B------:R-:W-:Y:S03]  /*8710*/  MUFU.EX2 R56, R56 ;  /* 0x0000003800387308 */ /* 0x000fe60000000800 */
[----:B------:R-:W-:Y:S02]  /*8720*/  FFMA2 R72, R64.F32x2.HI_LO, R72.F32x2.HI_LO, 1 ;  /* 0x3f80000040487449 */ /* 0x000fe40000200048 */
[--C-:B------:R-:W-:Y:S02]  /*8730*/  FFMA2 R64, R66.F32x2.HI_LO, UR5.F32, R157.reuse.F32 ;  /* 0x0000000542407c49 */ /* 0x100fe4000920009d */
[----:B------:R-:W-:Y:S01]  /*8740*/  FFMA2 R66, R62.F32x2.HI_LO, UR5.F32, R157.F32 ;  /* 0x000000053e427c49 */ /* 0x000fe2000920009d */
[----:B------:R-:W-:Y:S01]  /*8750*/  MUFU.EX2 R57, R57 ;  /* 0x0000003900397308 */ /* 0x000fe20000000800 */
[----:B------:R-:W-:Y:S01]  /*8760*/  IMAD R63, R41, 0x800000, R43 ;  /* 0x00800000293f7824 */ /* 0x000fe200078e022b */
[----:B------:R-:W-:Y:S01]  /*8770*/  FMNMX R64, R64, -127, !PT ;  /* 0xc2fe000040407809 */ /* 0x000fe20007800000 */
[----:B------:R-:W-:Y:S01]  /*8780*/  IMAD R62, R40, 0x800000, R42 ;  /* 0x00800000283e7824 */ /* 0x000fe200078e022a */
[----:B------:R-:W-:Y:S01]  /*8790*/  FMNMX R65, R65, -127, !PT ;  /* 0xc2fe000041417809 */ /* 0x000fe20007800000 */
[----:B------:R-:W-:Y:S01]  /*87a0*/  IMAD R72, R70, 0x800000, R72 ;  /* 0x0080000046487824 */ /* 0x000fe200078e0248 */
[----:B--2---:R-:W-:Y:S01]  /*87b0*/  F2FP.SATFINITE.E4M3.F32.PACK_AB_MERGE_C R41, R47, R46, RZ ;  /* 0x0000002e2f29723e */ /* 0x004fe200048070ff */
[----:B------:R-:W-:Y:S01]  /*87c0*/  IMAD R73, R71, 0x800000, R73 ;  /* 0x0080000047497824 */ /* 0x000fe200078e0249 */
[----:B------:R-:W-:Y:S01]  /*87d0*/  MUFU.EX2 R58, R58 ;  /* 0x0000003a003a7308 */ /* 0x000fe20000000800 */
[----:B------:R-:W-:Y:S01]  /*87e0*/  FADD2.RM R74, R64.F32x2.HI_LO, 12582912 ;  /* 0x4b400000404a744b */ /* 0x000fe20000204000 */
[----:B---3--:R-:W-:-:S02]  /*87f0*/  F2FP.SATFINITE.E4M3.F32.PACK_AB_MERGE_C R40, R53, R52, RZ ;  /* 0x000000343528723e */ /* 0x008fc400048070ff */
[----:B------:R-:W-:Y:S01]  /*8800*/  F2FP.SATFINITE.E4M3.F32.PACK_AB_MERGE_C R43, R73, R72, RZ ;  /* 0x00000048492b723e */ /* 0x000fe200048070ff */
[----:B------:R-:W-:-:S03]  /*8810*/  FADD2 R154, R74.F32x2.HI_LO, -12582912 ;  /* 0xcb4000004a9a744b */ /* 0x000fc60000200000 */
[----:B------:R-:W2:Y:S01]  /*8820*/  MUFU.EX2 R59, R59 ;  /* 0x0000003b003b7308 */ /* 0x000ea20000000800 */
[----:B------:R-:W-:-:S04]  /*8830*/  FADD2 R154, R64.F32x2.HI_LO, -R154.F32x2.HI_LO ;  /* 0x8000009a409a724b */ /* 0x000fc80000000000 */
[----:B------:R-:W-:Y:S02]  /*8840*/  FFMA2 R64, R154.F32x2.HI_LO, R160.F32, 0.22756439447402954102 ;  /* 0x3e6906a49a407449 */ /* 0x000fe400012000a0 */
[----:B------:R-:W-:Y:S01]  /*8850*/  FFMA2 R160, R8.F32x2.HI_LO, UR5.F32, R157.F32 ;  /* 0x0000000508a07c49 */ /* 0x000fe2000920009d */
[----:B------:R-:W-:Y:S01]  /*8860*/  MUFU.EX2 R66, R66 ;  /* 0x0000004200427308 */ /* 0x000fe20000000800 */
[----:B------:R-:W-:-:S04]  /*8870*/  FFMA2 R64, R64.F32x2.HI_LO, R154.F32x2.HI_LO, 0.69514614343643188477 ;  /* 0x3f31f51940407449 */ /* 0x000fc8000020009a */
[----:B------:R-:W-:Y:S02]  /*8880*/  FFMA2 R154, R64.F32x2.HI_LO, R154.F32x2.HI_LO, 1 ;  /* 0x3f800000409a7449 */ /* 0x000fe4000020009a */
[----:B------:R-:W-:Y:S01]  /*8890*/  FFMA2 R64, R60.F32x2.HI_LO, UR5.F32, R157.F32 ;  /* 0x000000053c407c49 */ /* 0x000fe2000920009d */
[----:B------:R-:W3:Y:S01]  /*88a0*/  MUFU.EX2 R67, R67 ;  /* 0x0000004300437308 */ /* 0x000ee20000000800 */
[----:B------:R-:W-:Y:S01]  /*88b0*/  IMAD R60, R36, 0x800000, R38 ;  /* 0x00800000243c7824 */ /* 0x000fe200078e0226 */
[----:B-1----:R-:W-:Y:S01]  /*88c0*/  F2FP.SATFINITE.E4M3.F32.PACK_AB_MERGE_C R38, R69, R68, RZ ;  /* 0x000000444526723e */ /* 0x002fe200048070ff */
[----:B------:R-:W-:Y:S01]  /*88d0*/  IMAD R61, R37, 0x800000, R39 ;  /* 0x00800000253d7824 */ /* 0x000fe200078e0227 */
[----:B------:R-:W-:Y:S01]  /*88e0*/  F2FP.SATFINITE.E4M3.F32.PACK_AB_MERGE_C R37, R51, R50, RZ ;  /* 0x000000323325723e */ /* 0x000fe200048070ff */
[----:B------:R-:W-:Y:S01]  /*88f0*/  IMAD R70, R74, 0x800000, R154 ;  /* 0x008000004a467824 */ /* 0x000fe200078e029a */
[----:B------:R-:W-:Y:S01]  /*8900*/  F2FP.SATFINITE.E4M3.F32.PACK_AB_MERGE_C R39, R107, R106, RZ ;  /* 0x0000006a6b27723e */ /* 0x000fe200048070ff */
[----:B------:R-:W-:Y:S01]  /*8910*/  IMAD R71, R75, 0x800000, R155 ;  /* 0x008000004b477824 */ /* 0x000fe200078e029b */
[----:B------:R-:W-:Y:S01]  /*8920*/  MUFU.EX2 R64, R64 ;  /* 0x0000004000407308 */ /* 0x000fe20000000800 */
[----:B------:R-:W-:Y:S01]  /*8930*/  PRMT R37, R37, 0x5410, R38 ;  /* 0x0000541025257816 */ /* 0x000fe20000000026 */
[----:B------:R-:W-:Y:S01]  /*8940*/  FFMA2 R154, R6.F32x2.HI_LO, UR5.F32, R157.F32 ;  /* 0x00000005069a7c49 */ /* 0x000fe2000920009d */
[----:B------:R-:W-:-:S02]  /*8950*/  F2FP.SATFINITE.E4M3.F32.PACK_AB_MERGE_C R36, R49, R48, RZ ;  /* 0x000000303124723e */ /* 0x000fc400048070ff */
[----:B------:R-:W-:Y:S02]  /*8960*/  F2FP.SATFINITE.E4M3.F32.PACK_AB_MERGE_C R38, R45, R44, RZ ;  /* 0x0000002c2d26723e */ /* 0x000fe400048070ff */
[----:B------:R-:W-:Y:S01]  /*8970*/  PRMT R36, R36, 0x5410, R39 ;  /* 0x0000541024247816 */ /* 0x000fe20000000027 */
[----:B------:R-:W1:Y:S01]  /*8980*/  MUFU.EX2 R65, R65 ;  /* 0x0000004100417308 */ /* 0x000e620000000800 */
[----:B------:R-:W-:Y:S02]  /*8990*/  PRMT R38, R38, 0x5410, R41 ;  /* 0x0000541026267816 */ /* 0x000fe40000000029 */
[----:B------:R-:W-:Y:S02]  /*89a0*/  F2FP.SATFINITE.E4M3.F32.PACK_AB_MERGE_C R39, R55, R54, RZ ;  /* 0x000000363727723e */ /* 0x000fe400048070ff */
[----:B--2---:R-:W-:Y:S02]  /*89b0*/  F2FP.SATFINITE.E4M3.F32.PACK_AB_MERGE_C R42, R59, R58, RZ ;  /* 0x0000003a3b2a723e */ /* 0x004fe400048070ff */
[----:B------:R-:W-:Y:S01]  /*89c0*/  F2FP.SATFINITE.E4M3.F32.PACK_AB_MERGE_C R41, R57, R56, RZ ;  /* 0x000000383929723e */ /* 0x000fe200048070ff */
[----:B------:R-:W-:Y:S01]  /*89d0*/  MUFU.EX2 R154, R154 ;  /* 0x0000009a009a7308 */ /* 0x000fe20000000800 */
[----:B------:R-:W-:-:S02]  /*89e0*/  PRMT R40, R40, 0x5410, R39 ;  /* 0x0000541028287816 */ /* 0x000fc40000000027 */
[----:B------:R-:W-:Y:S02]  /*89f0*/  PRMT R41, R41, 0x5410, R42 ;  /* 0x0000541029297816 */ /* 0x000fe4000000002a */
[----:B---3--:R-:W-:Y:S02]  /*8a00*/  F2FP.SATFINITE.E4M3.F32.PACK_AB_MERGE_C R39, R67, R66, RZ ;  /* 0x000000424327723e */ /* 0x008fe400048070ff */
[----:B------:R-:W-:Y:S01]  /*8a10*/  F2FP.SATFINITE.E4M3.F32.PACK_AB_MERGE_C R74, R63, R62, RZ ;  /* 0x0000003e3f4a723e */ /* 0x000fe200048070ff */
[----:B------:R-:W2:Y:S01]  /*8a20*/  MUFU.EX2 R155, R155 ;  /* 0x0000009b009b7308 */ /* 0x000ea20000000800 */
[----:B-1----:R-:W-:-:S04]  /*8a30*/  F2FP.SATFINITE.E4M3.F32.PACK_AB_MERGE_C R42, R65, R64, RZ ;  /* 0x00000040412a723e */ /* 0x002fc800048070ff */
[----:B------:R-:W-:Y:S02]  /*8a40*/  PRMT R42, R42, 0x5410, R39 ;  /* 0x000054102a2a7816 */ /* 0x000fe40000000027 */
[----:B------:R-:W-:Y:S01]  /*8a50*/  F2FP.SATFINITE.E4M3.F32.PACK_AB_MERGE_C R39, R61, R60, RZ ;  /* 0x0000003c3d27723e */ /* 0x000fe200048070ff */
[----:B------:R-:W-:Y:S03]  /*8a60*/  MUFU.EX2 R160, R160 ;  /* 0x000000a000a07308 */ /* 0x000fe60000000800 */
[----:B------:R-:W-:Y:S02]  /*8a70*/  PRMT R39, R39, 0x5410, R74 ;  /* 0x0000541027277816 */ /* 0x000fe4000000004a */
[----:B------:R-:W-:-:S03]  /*8a80*/  F2FP.SATFINITE.E4M3.F32.PACK_AB_MERGE_C R74, R71, R70, RZ ;  /* 0x00000046474a723e */ /* 0x000fc600048070ff */
[----:B------:R-:W1:Y:S01]  /*8a90*/  MUFU.EX2 R161, R161 ;  /* 0x000000a100a17308 */ /* 0x000e620000000800 */
[----:B------:R-:W-:Y:S01]  /*8aa0*/  PRMT R43, R43, 0x5410, R74 ;  /* 0x000054102b2b7816 */ /* 0x000fe2000000004a */
[----:B------:R-:W-:Y:S01]  /*8ab0*/  FFMA2 R74, R4.F32x2.HI_LO, UR5.F32, R157.F32 ;  /* 0x00000005044a7c49 */ /* 0x000fe2000920009d */
[----:B--2---:R-:W-:Y:S02]  /*8ac0*/  F2FP.SATFINITE.E4M3.F32.PACK_AB_MERGE_C R7, R155, R154, RZ ;  /* 0x0000009a9b07723e */ /* 0x004fe400048070ff */
[----:B------:R2:W-:Y:S01]  /*8ad0*/  STTM.x8 tmem[UR4], R36 ;  /* 0x00000024000079ed */ /* 0x0005e200081c0004 */
[----:B------:R-:W-:Y:S01]  /*8ae0*/  R2UR UR4, R149 ;  /* 0x00000000950472ca */ /* 0x000fe200000e0000 */
[----:B------:R-:W3:Y:S01]  /*8af0*/  FENCE.VIEW.ASYNC.T ;  /* 0x00000000000073c6 */ /* 0x000ee20000000200 */
[----:B------:R-:W-:Y:S08]  /*8b00*/  MUFU.EX2 R74, R74 ;  /* 0x0000004a004a7308 */ /* 0x000ff00000000800 */
[----:B------:R-:W4:Y:S01]  /*8b10*/  MUFU.EX2 R75, R75 ;  /* 0x0000004b004b7308 */ /* 0x000f220000000800 */
[----:B-1----:R-:W-:-:S07]  /*8b20*/  F2FP.SATFINITE.E4M3.F32.PACK_AB_MERGE_C R5, R161, R160, RZ ;  /* 0x000000a0a105723e */ /* 0x002fce00048070ff */
[----:B------:R-:W-:Y:S08]  /*8b30*/  MUFU.EX2 R12, R12 ;  /* 0x0000000c000c7308 */ /* 0x000ff00000000800 */
[----:B------:R-:W-:Y:S01]  /*8b40*/  MUFU.EX2 R13, R13 ;  /* 0x0000000d000d7308 */ /* 0x000fe20000000800 */
[----:B----4-:R-:W-:-:S04]  /*8b50*/  F2FP.SATFINITE.E4M3.F32.PACK_AB_MERGE_C R4, R75, R74, RZ ;  /* 0x0000004a4b04723e */ /* 0x010fc800048070ff */
[----:B------:R-:W-:-:S03]  /*8b60*/  PRMT R4, R4, 0x5410, R7 ;  /* 0x0000541004047816 */ /* 0x000fc60000000007 */
[----:B------:R-:W-:Y:S08]  /*8b70*/  MUFU.EX2 R14, R14 ;  /* 0x0000000e000e7308 */ /* 0x000ff00000000800 */
[----:B--2---:R-:W-:Y:S08]  /*8b80*/  MUFU.EX2 R36, R10 ;  /* 0x0000000a00247308 */ /* 0x004ff00000000800 */
[----:B------:R-:W1:Y:S08]  /*8b90*/  MUFU.EX2 R37, R11 ;  /* 0x0000000b00257308 */ /* 0x000e700000000800 */
[----:B------:R-:W2:Y:S08]  /*8ba0*/  MUFU.EX2 R15, R15 ;  /* 0x0000000f000f7308 */ /* 0x000eb00000000800 */
[----:B------:R-:W-:Y:S01]  /*8bb0*/  MUFU.EX2 R16, R16 ;  /* 0x0000001000107308 */ /* 0x000fe20000000800 */
[----:B-1----:R-:W-:-:S04]  /*8bc0*/  F2FP.SATFINITE.E4M3.F32.PACK_AB_MERGE_C R6, R37, R36, RZ ;  /* 0x000000242506723e */ /* 0x002fc800048070ff */
[----:B------:R-:W-:Y:S02]  /*8bd0*/  PRMT R5, R5, 0x5410, R6 ;  /* 0x0000541005057816 */ /* 0x000fe40000000006 */
[----:B------:R-:W-:Y:S01]  /*8be0*/  F2FP.SATFINITE.E4M3.F32.PACK_AB_MERGE_C R6, R13, R12, RZ ;  /* 0x0000000c0d06723e */ /* 0x000fe200048070ff */
[----:B------:R-:W1:Y:S01]  /*8bf0*/  MUFU.EX2 R17, R17 ;  /* 0x0000001100117308 */ /* 0x000e620000000800 */
[----:B--2---:R-:W-:-:S04]  /*8c00*/  F2FP.SATFINITE.E4M3.F32.PACK_AB_MERGE_C R9, R15, R14, RZ ;  /* 0x0000000e0f09723e */ /* 0x004fc800048070ff */
[----:B------:R-:W-:-:S03]  /*8c10*/  PRMT R6, R6, 0x5410, R9 ;  /* 0x0000541006067816 */ /* 0x000fc60000000009 */
        /* <DEDUP_REMOVED lines=29> */
[----:B------:R-:W2:Y:S01]  /*8df0*/  MUFU.EX2 R33, R33 ;  /* 0x0000002100217308 */ /* 0x000ea20000000800 */
[----:B-1----:R-:W-:Y:S02]  /*8e00*/  F2FP.SATFINITE.E4M3.F32.PACK_AB_MERGE_C R38, R35, R34, RZ ;  /* 0x000000222326723e */ /* 0x002fe400048070ff */
[----:B--2---:R-:W-:-:S04]  /*8e10*/  F2FP.SATFINITE.E4M3.F32.PACK_AB_MERGE_C R11, R33, R32, RZ ;  /* 0x00000020210b723e */ /* 0x004fc800048070ff */
[----:B------:R-:W-:Y:S01]  /*8e20*/  PRMT R11, R11, 0x5410, R38 ;  /* 0x000054100b0b7816 */ /* 0x000fe20000000026 */
[----:B------:R-:W-:-:S04]  /*8e30*/  IMAD.MOV.U32 R38, RZ, RZ, 0x1 ;  /* 0x00000001ff267424 */ /* 0x000fc800078e00ff */
[----:B---3--:R1:W-:Y:S01]  /*8e40*/  SYNCS.ARRIVE.TRANS64.ART0 RZ, [UR6+0x110], R38 ;  /* 0x00011026ffff79a7 */ /* 0x0083e20008500006 */
[----:B------:R1:W-:Y:S01]  /*8e50*/  STTM.x8 tmem[UR4], R4 ;  /* 0x00000004000079ed */ /* 0x0003e200081c0004 */
[----:B------:R-:W-:Y:S01]  /*8e60*/  USHF.L.U32 UR4, UR9, 0x1f, URZ ;  /* 0x0000001f09047899 */ /* 0x000fe200080006ff */
[----:B------:R-:W2:Y:S02]  /*8e70*/  FENCE.VIEW.ASYNC.T ;  /* 0x00000000000073c6 */ /* 0x000ea40000000200 */
[----:B--2---:R-:W-:-:S03]  /*8e80*/  NOP ;  /* 0x0000000000007918 */ /* 0x004fc60000000000 */
[----:B------:R-:W-:Y:S01]  /*8e90*/  IMAD.U32 R39, RZ, RZ, UR4 ;  /* 0x00000004ff277e24 */ /* 0x000fe2000f8e00ff */
[----:B------:R1:W-:Y:S03]  /*8ea0*/  @P0 SYNCS.ARRIVE.TRANS64.ART0 RZ, [UR6+0x120], R38 ;  /* 0x00012026ffff09a7 */ /* 0x0003e60008500006 */
[----:B------:R-:W2:Y:S02]  /*8eb0*/  SYNCS.PHASECHK.TRANS64.TRYWAIT P0, [UR6+0x170], R39 ;  /* 0x00017027ff0075a7 */ /* 0x000ea40008001106 */
[----:B-12---:R-:W-:Y:S05]  /*8ec0*/  @!P0 BRA `(.L_x_52) ;  /* 0x0000003800a08947 */ /* 0x006fea0003800000 */
.L_x_124:
[----:B------:R-:W-:Y:S01]  /*8ed0*/  MOV R157, UR17 ;  /* 0x00000011009d7c02 */ /* 0x000fe20008000f00 */
[----:B------:R-:W-:Y:S01]  /*8ee0*/  FMUL R156, R159, R156 ;  /* 0x0000009c9f9c7220 */ /* 0x000fe20000400000 */
[----:B------:R-:W-:Y:S01]  /*8ef0*/  FADD2 R110, R134.F32x2.HI_LO, R110.F32x2.HI_LO ;  /* 0x0000006e866e724b */ /* 0x000fe20000000000 */
[----:B------:R-:W-:Y:S01]  /*8f00*/  UIADD3 UR11, UPT, UPT, UR11, 0x1, URZ ;  /* 0x000000010b0b7890 */ /* 0x000fe2000fffe0ff */
[----:B------:R-:W-:Y:S01]  /*8f10*/  FADD2 R112, R138.F32x2.HI_LO, R112.F32x2.HI_LO ;  /* 0x000000708a70724b */ /* 0x000fe20000000000 */
[----:B------:R-:W-:Y:S01]  /*8f20*/  MOV R158, R153 ;  /* 0x00000099009e7202 */ /* 0x000fe20000000f00 */
[----:B------:R-:W-:Y:S01]  /*8f30*/  FADD2 R156, R156.F32x2.HI_LO, R132.F32x2.HI_LO ;  /* 0x000000849c9c724b */ /* 0x000fe20000000000 */
[----:B------:R-:W-:Y:S01]  /*8f40*/  UISETP.NE.AND UP0, UPT, UR11, UR14, UPT ;  /* 0x0000000e0b00728c */ /* 0x000fe2000bf05270 */
[----:B------:R-:W-:Y:S01]  /*8f50*/  FADD2 R114, R142.F32x2.HI_LO, R114.F32x2.HI_LO ;  /* 0x000000728e72724b */ /* 0x000fe20000000000 */
[----:B------:R-:W-:Y:S01]  /*8f60*/  ULOP3.LUT UR9, UR9, 0x1, URZ, 0x3c, !UPT ;  /* 0x0000000109097892 */ /* 0x000fe2000f8e3cff */
[----:B------:R-:W-:Y:S01]  /*8f70*/  FADD2 R156, R156.F32x2.HI_LO, R108.F32x2.HI_LO ;  /* 0x0000006c9c9c724b */ /* 0x000fe20000000000 */
[----:B------:R-:W-:Y:S01]  /*8f80*/  ULOP3.LUT UR10, UR10, 0x1, URZ, 0x3c, !UPT ;  /* 0x000000010a0a7892 */ /* 0x000fe2000f8e3cff */
[----:B------:R-:W-:-:S02]  /*8f90*/  FADD2 R110, R110.F32x2.HI_LO, R118.F32x2.HI_LO ;  /* 0x000000766e6e724b */ /* 0x000fc40000000000 */
[----:B------:R-:W-:Y:S02]  /*8fa0*/  FADD2 R112, R112.F32x2.HI_LO, R120.F32x2.HI_LO ;  /* 0x000000787070724b */ /* 0x000fe40000000000 */
[----:B------:R-:W-:Y:S02]  /*8fb0*/  FADD2 R114, R114.F32x2.HI_LO, R122.F32x2.HI_LO ;  /* 0x0000007a7272724b */ /* 0x000fe40000000000 */
[----:B------:R-:W-:Y:S02]  /*8fc0*/  FADD2 R156, R156.F32x2.HI_LO, R116.F32x2.HI_LO ;  /* 0x000000749c9c724b */ /* 0x000fe40000000000 */
[----:B------:R-:W-:Y:S02]  /*8fd0*/  FADD2 R110, R110.F32x2.HI_LO, R126.F32x2.HI_LO ;  /* 0x0000007e6e6e724b */ /* 0x000fe40000000000 */
[----:B------:R-:W-:Y:S02]  /*8fe0*/  FADD2 R112, R112.F32x2.HI_LO, R128.F32x2.HI_LO ;  /* 0x000000807070724b */ /* 0x000fe40000000000 */
        /* <DEDUP_REMOVED lines=51> */
[----:B------:R-:W-:-:S04]  /*9320*/  FADD2 R110, R156.F32x2.HI_LO, R110.F32x2.HI_LO ;  /* 0x0000006e9c6e724b */ /* 0x000fc80000000000 */
[----:B------:R-:W-:-:S04]  /*9330*/  FADD2 R110, R110.F32x2.HI_LO, R112.F32x2.HI_LO ;  /* 0x000000706e6e724b */ /* 0x000fc80000000000 */
[----:B------:R-:W-:Y:S01]  /*9340*/  FADD R156, R110, R111 ;  /* 0x0000006f6e9c7221 */ /* 0x000fe20000000000 */
[----:B------:R-:W-:Y:S06]  /*9350*/  BRA.U UP0, `(.L_x_53) ;  /* 0xffffffdd00887547 */ /* 0x000fec000b83ffff */
.L_x_50:
[----:B------:R-:W2:Y:S01]  /*9360*/  S2R R4, SR_TID.X ;  /* 0x0000000000047919 */ /* 0x000ea20000002100 */
[----:B------:R-:W-:Y:S01]  /*9370*/  IMAD.U32 R3, RZ, RZ, UR20 ;  /* 0x00000014ff037e24 */ /* 0x000fe2000f8e00ff */
[----:B------:R-:W3:Y:S01]  /*9380*/  LDCU UR4, c[0x0][0x370] ;  /* 0x00006e00ff0477ac */ /* 0x000ee20008000800 */
[----:B------:R-:W4:Y:S01]  /*9390*/  LDCU UR5, c[0x0][0x624] ;  /* 0x0000c480ff0577ac */ /* 0x000f220008000800 */
[----:B---3--:R-:W-:-:S04]  /*93a0*/  UIADD3 UR75, UPT, UPT, UR4, UR75, URZ ;  /* 0x0000004b044b7290 */ /* 0x008fc8000fffe0ff */
[----:B----4-:R-:W-:Y:S01]  /*93b0*/  UISETP.GE.AND UP0, UPT, UR75, UR5, UPT ;  /* 0x000000054b00728c */ /* 0x010fe2000bf06270 */
[----:B--2---:R-:W-:Y:S01]  /*93c0*/  LOP3.LUT R3, R3, 0x7f, R4, 0xf8, !PT ;  /* 0x0000007f03037812 */ /* 0x004fe200078ef804 */
[----:B------:R-:W-:-:S03]  /*93d0*/  IMAD.U32 R4, RZ, RZ, UR13 ;  /* 0x0000000dff047e24 */ /* 0x000fc6000f8e00ff */
[----:B------:R-:W-:-:S05]  /*93e0*/  LEA R3, R3, UR19, 0x2 ;  /* 0x0000001303037c11 */ /* 0x000fca000f8e10ff */
[----:B------:R3:W-:Y:S04]  /*93f0*/  STS [R3+0x1cc], R156 ;  /* 0x0001cc9c03007388 */ /* 0x0007e80000000800 */
[----:B------:R3:W-:Y:S01]  /*9400*/  STS [R3+0x5cc], R153 ;  /* 0x0005cc9903007388 */ /* 0x0007e20000000800 */
[----:B------:R3:W-:Y:S06]  /*9410*/  BAR.ARV R4, 0x40 ;  /* 0x000100040000751d */ /* 0x0007ec0000002000 */
[----:B------:R-:W-:Y:S05]  /*9420*/  BRA.U !UP0, `(.L_x_54) ;  /* 0xffffffb508347547 */ /* 0x000fea000b83ffff */
.L_x_46:
[----:B------:R-:W4:Y:S01]  /*9430*/  S2UR UR5, SR_CgaCtaId ;  /* 0x00000000000579c3 */ /* 0x000f220000008800 */
[----:B------:R-:W-:Y:S01]  /*9440*/  R2UR UR4, R0 ;  /* 0x00000000000472ca */ /* 0x000fe200000e0000 */
[----:B------:R-:W-:-:S06]  /*9450*/  USHF.L.U32 UR9, UR9, 0x1f, URZ ;  /* 0x0000001f09097899 */ /* 0x000fcc00080006ff */
[----:B-123--:R-:W-:-:S06]  /*9460*/  MOV R3, UR9 ;  /* 0x0000000900037c02 */ /* 0x00efcc0008000f00 */
[----:B------:R-:W-:-:S03]  /*9470*/  UISETP.GT.AND UP0, UPT, UR4, 0x3, UPT ;  /* 0x000000030400788c */ /* 0x000fc6000bf04270 */
[----:B------:R-:W-:Y:S02]  /*9480*/  UMOV UR4, 0x400 ;  /* 0x0000040000047882 */ /* 0x000fe40000000000 */
[----:B----4-:R-:W-:-:S04]  /*9490*/  ULEA UR5, UR5, UR4, 0x18 ;  /* 0x0000000405057291 */ /* 0x010fc8000f8ec0ff */
[----:B------:R-:W-:Y:S02]  /*94a0*/  UIADD3 UR4, UPT, UPT, UR5, 0x8, URZ ;  /* 0x0000000805047890 */ /* 0x000fe4000fffe0ff */
[----:B------:R-:W-:-:S09]  /*94b0*/  @!UP0 UIADD3 UR4, UPT, UPT, UR5, URZ, URZ ;  /* 0x000000ff05048290 */ /* 0x000fd2000fffe0ff */
[----:B------:R-:W1:Y:S02]  /*94c0*/  SYNCS.PHASECHK.TRANS64.TRYWAIT P0, [UR4+0x170], R3 ;  /* 0x00017003ff0075a7 */ /* 0x000e640008001104 */
[----:B-1----:R-:W-:Y:S05]  /*94d0*/  @!P0 BRA `(.L_x_55) ;  /* 0x00000034003c8947 */ /* 0x002fea0003800000 */
.L_x_126:
[----:B------:R-:W-:Y:S06]  /*94e0*/  BAR.ARV 0x2, 0x1a0 ;  /* 0x0086800000007b1d */ /* 0x000fec0000002000 */
.L_x_32:
[----:B------:R-:W-:-:S13]  /*94f0*/  R2UR UR4, R0 ;  /* 0x00000000000472ca */ /* 0x000fda00000e0000 */
[----:B------:R-:W-:-:S04]  /*9500*/  ULOP3.LUT UR4, UR4, 0xfffffffc, URZ, 0xc0, !UPT ;  /* 0xfffffffc04047892 */ /* 0x000fc8000f8ec0ff */
[----:B------:R-:W-:-:S06]  /*9510*/  UISETP.NE.AND UP0, UPT, UR4, 0x8, UPT ;  /* 0x000000080400788c */ /* 0x000fcc000bf05270 */
[----:B------:R-:W-:-:S13]  /*9520*/  PLOP3.LUT P0, PT, PT, PT, UP0, 0x80, 0x8 ;  /* 0x000000000008781c */ /* 0x000fda0003f0f008 */
[----:B----4-:R-:W-:Y:S05]  /*9530*/  @P0 EXIT ;  /* 0x000000000000094d */ /* 0x010fea0003800000 */
[----:B------:R-:W-:-:S08]  /*9540*/  NOP ;  /* 0x0000000000007918 */ /* 0x000fd00000000000 */
[----:B------:R-:W3:-:S00]  /*9550*/  USETMAXREG.DEALLOC.CTAPOOL 0x50 ;  /* 0x00000050000079c8 */ /* 0x000ec000080e0500 */
[----:B------:R-:W4:Y:S01]  /*9560*/  S2UR UR19, SR_CTAID.X ;  /* 0x00000000001379c3 */ /* 0x000f220000002500 */
[----:B------:R-:W4:Y:S01]  /*9570*/  LDCU UR4, c[0x0][0x610] ;  /* 0x0000c200ff0477ac */ /* 0x000f220008000800 */
[----:B-123--:R-:W1:Y:S01]  /*9580*/  S2R R3, SR_TID.X ;  /* 0x0000000000037919 */ /* 0x00ee620000002100 */
[----:B------:R-:W-:Y:S01]  /*9590*/  IMAD.MOV.U32 R4, RZ, RZ, 0x1 ;  /* 0x00000001ff047424 */ /* 0x000fe200078e00ff */
[----:B------:R-:W2:Y:S04]  /*95a0*/  LDCU.U8 UR13, c[0x0][0x614] ;  /* 0x0000c280ff0d77ac */ /* 0x000ea80008000000 */
[----:B------:R-:W3:Y:S01]  /*95b0*/  S2UR UR7, SR_CgaCtaId ;  /* 0x00000000000779c3 */ /* 0x000ee20000008800 */
[----:B------:R-:W5:Y:S01]  /*95c0*/  LDCU UR10, c[0x0][0x38c] ;  /* 0x00007180ff0a77ac */ /* 0x000f620008000800 */
[----:B------:R-:W1:Y:S01]  /*95d0*/  LDCU UR11, c[0x0][0x624] ;  /* 0x0000c480ff0b77ac */ /* 0x000e620008000800 */
[----:B------:R-:W-:Y:S01]  /*95e0*/  UMOV UR6, 0x400 ;  /* 0x0000040000067882 */ /* 0x000fe20000000000 */
[----:B------:R-:W1:Y:S01]  /*95f0*/  LDCU UR12, c[0x0][0x61c] ;  /* 0x0000c380ff0c77ac */ /* 0x000e620008000800 */
[----:B------:R-:W-:Y:S01]  /*9600*/  UMOV UR20, 0x1 ;  /* 0x0000000100147882 */ /* 0x000fe20000000000 */
[----:B----4-:R-:W-:-:S02]  /*9610*/  UIMAD.WIDE.U32 UR4, UR19, UR4, URZ ;  /* 0x00000004130472a5 */ /* 0x010fc4000f8e00ff */
[----:B-----5:R-:W-:Y:S02]  /*9620*/  UIADD3 UR9, UPT, UPT, UR10, -0x1, URZ ;  /* 0xffffffff0a097890 */ /* 0x020fe4000fffe0ff */
[----:B------:R-:W-:Y:S02]  /*9630*/  UIADD3 UR4, UPT, UPT, -UR5, UR19, URZ ;  /* 0x0000001305047290 */ /* 0x000fe4000fffe1ff */
[----:B------:R-:W-:Y:S02]  /*9640*/  UIADD3 UR8, UPT, UPT, -UR10, URZ, URZ ;  /* 0x000000ff0a087290 */ /* 0x000fe4000fffe1ff */
[----:B--2---:R-:W-:Y:S01]  /*9650*/  USHF.R.U32.HI UR4, URZ, UR13, UR4 ;  /* 0x0000000dff047299 */ /* 0x004fe20008011604 */
[C---:B-1----:R-:W-:Y:S01]  /*9660*/  IMAD.SHL.U32 R5, R3.reuse, 0x20, RZ ;  /* 0x0000002003057824 */ /* 0x042fe200078e00ff */
[----:B------:R-:W1:Y:S01]  /*9670*/  LDCU.U8 UR13, c[0x0][0x615] ;  /* 0x0000c2a0ff0d77ac */ /* 0x000e620008000000 */
[----:B------:R-:W-:Y:S01]  /*9680*/  LOP3.LUT R2, R3, 0x7f, RZ, 0xc0, !PT ;  /* 0x0000007f03027812 */ /* 0x000fe200078ec0ff */
[----:B---3--:R-:W-:Y:S01]  /*9690*/  ULEA UR7, UR7, UR6, 0x18 ;  /* 0x0000000607077291 */ /* 0x008fe2000f8ec0ff */
[----:B------:R-:W-:Y:S01]  /*96a0*/  BAR.SYNC.DEFER_BLOCKING 0x2, 0x1a0 ;  /* 0x0086800000007b1d */ /* 0x000fe20000010000 */
[----:B------:R-:W-:Y:S01]  /*96b0*/  UIADD3 UR4, UPT, UPT, UR5, UR4, URZ ;  /* 0x0000000405047290 */ /* 0x000fe2000fffe0ff */
[----:B------:R-:W-:Y:S01]  /*96c0*/  LOP3.LUT R5, R5, 0x3e0, RZ, 0xc0, !PT ;  /* 0x000003e005057812 */ /* 0x000fe200078ec0ff */
[----:B------:R-:W-:Y:S01]  /*96d0*/  UISETP.GE.AND UP1, UPT, UR19, UR11, UPT ;  /* 0x0000000b1300728c */ /* 0x000fe2000bf26270 */
[----:B------:R-:W-:Y:S01]  /*96e0*/  SHF.R.U32.HI R38, RZ, 0x5, R2 ;  /* 0x00000005ff267819 */ /* 0x000fe20000011602 */
[----:B------:R-:W-:-:S02]  /*96f0*/  USHF.R.S32.HI UR6, URZ, 0x1f, UR9 ;  /* 0x0000001fff067899 */ /* 0x000fc40008011409 */
[----:B------:R-:W-:Y:S02]  /*9700*/  USHF.R.S32.HI UR8, URZ, 0x1f, UR8 ;  /* 0x0000001fff087899 */ /* 0x000fe40008011408 */
[----:B------:R-:W-:Y:S01]  /*9710*/  IMAD R5, R38, 0x400, R5 ;  /* 0x0000040026057824 */ /* 0x000fe200078e0205 */
[----:B------:R-:W-:Y:S02]  /*9720*/  UISETP.GT.AND UP0, UPT, UR10, URZ, UPT ;  /* 0x000000ff0a00728c */ /* 0x000fe4000bf04270 */
[----:B------:R-:W-:Y:S02]  /*9730*/  ULEA.HI UR6, UR6, UR9, URZ, 0x7 ;  /* 0x0000000906067291 */ /* 0x000fe4000f8f38ff */
[----:B-1----:R-:W-:Y:S01]  /*9740*/  USHF.R.U32.HI UR14, URZ, UR13, UR4 ;  /* 0x0000000dff0e7299 */ /* 0x002fe20008011604 */
[----:B------:R-:W1:Y:S03]  /*9750*/  LDCU.U8 UR13, c[0x0][0x620] ;  /* 0x0000c400ff0d77ac */ /* 0x000e660008000000 */
[----:B------:R-:W-:-:S02]  /*9760*/  UIMAD.WIDE.U32 UR4, UR14, UR12, URZ ;  /* 0x0000000c0e0472a5 */ /* 0x000fc4000f8e00ff */
[----:B------:R-:W-:Y:S01]  /*9770*/  ULEA.HI UR8, UR8, -UR10, URZ, 0x7 ;  /* 0x8000000a08087291 */ /* 0x000fe2000f8f38ff */
[----:B------:R-:W-:Y:S01]  /*9780*/  SYNCS.ARRIVE.TRANS64.ART0 RZ, [UR7+0x110], R4 ;  /* 0x00011004ffff79a7 */ /* 0x000fe20008500007 */
[----:B------:R-:W-:Y:S02]  /*9790*/  UIADD3 UR4, UPT, UPT, UR14, -UR5, URZ ;  /* 0x800000050e047290 */ /* 0x000fe4000fffe0ff */
[----:B------:R-:W-:Y:S02]  /*97a0*/  USHF.R.S32.HI UR22, URZ, 0x7, UR6 ;  /* 0x00000007ff167899 */ /* 0x000fe40008011406 */
[----:B------:R-:W-:Y:S01]  /*97b0*/  USHF.R.S32.HI UR6, URZ, 0x7, UR8 ;  /* 0x00000007ff067899 */ /* 0x000fe20008011408 */
[----:B------:R2:W-:Y:S03]  /*97c0*/  SYNCS.ARRIVE.TRANS64.ART0 RZ, [UR7+0x118], R4 ;  /* 0x00011804ffff79a7 */ /* 0x0005e60008500007 */
[----:B------:R-:W-:-:S02]  /*97d0*/  @!UP0 ULOP3.LUT UR22, URZ, UR6, URZ, 0x33, !UPT ;  /* 0x00000006ff168292 */ /* 0x000fc4000f8e33ff */
[----:B-1----:R-:W-:-:S04]  /*97e0*/  USHF.R.U32.HI UR4, URZ, UR13, UR4 ;  /* 0x0000000dff047299 */ /* 0x002fc80008011604 */
[----:B------:R-:W-:Y:S01]  /*97f0*/  UIADD3 UR4, UPT, UPT, UR5, UR4, URZ ;  /* 0x0000000405047290 */ /* 0x000fe2000fffe0ff */
[----:B--2---:R-:W-:-:S04]  /*9800*/  VIADD R4, R5, UR7 ;  /* 0x0000000705047c36 */ /* 0x004fc80008000000 */
[C---:B------:R-:W-:Y:S02]  /*9810*/  VIADD R5, R4.reuse, 0xc00 ;  /* 0x00000c0004057836 */ /* 0x040fe40000000000 */
[----:B------:R-:W-:-:S03]  /*9820*/  VIADD R4, R4, 0x3c00 ;  /* 0x00003c0004047836 */ /* 0x000fc60000000000 */
[----:B------:R-:W-:Y:S02]  /*9830*/  SHF.R.U32.HI R40, RZ, 0x3, R5 ;  /* 0x00000003ff287819 */ /* 0x000fe40000011605 */
[----:B------:R-:W-:Y:S02]  /*9840*/  SHF.R.U32.HI R39, RZ, 0x3, R4 ;  /* 0x00000003ff277819 */ /* 0x000fe40000011604 */
[----:B------:R-:W-:Y:S02]  /*9850*/  LOP3.LUT R40, R5, 0x10, R40, 0x78, !PT ;  /* 0x0000001005287812 */ /* 0x000fe400078e7828 */
[----:B------:R-:W-:Y:S01]  /*9860*/  LOP3.LUT R39, R4, 0x10, R39, 0x78, !PT ;  /* 0x0000001004277812 */ /* 0x000fe200078e7827 */
[----:B------:R-:W-:Y:S06]  /*9870*/  BRA.U UP1, `(.L_x_56) ;  /* 0x0000002101947547 */ /* 0x000fec000b800000 */
[----:B------:R-:W1:Y:S01]  /*9880*/  LDCU.U8 UR8, c[0x0][0x621] ;  /* 0x0000c420ff0877ac */ /* 0x000e620008000000 */
[----:B------:R-:W-:Y:S01]  /*9890*/  LOP3.LUT P0, RZ, R3, 0x4, RZ, 0xc0, !PT ;  /* 0x0000000403ff7812 */ /* 0x000fe2000780c0ff */
[----:B------:R-:W-:Y:S01]  /*98a0*/  IMAD.MOV.U32 R3, RZ, RZ, 0x10 ;  /* 0x00000010ff037424 */ /* 0x000fe200078e00ff */
[----:B------:R-:W-:Y:S01]  /*98b0*/  LEA R37, R2, UR7, 0x2 ;  /* 0x0000000702257c11 */ /* 0x000fe2000f8e10ff */
[----:B------:R-:W2:Y:S01]  /*98c0*/  LDCU UR5, c[0x0][0x60c] ;  /* 0x0000c180ff0577ac */ /* 0x000ea20008000800 */
[----:B------:R-:W-:Y:S02]  /*98d0*/  IMAD.SHL.U32 R38, R38, 0x200000, RZ ;  /* 0x0020000026267824 */ /* 0x000fe400078e00ff */
[----:B------:R-:W-:Y:S01]  /*98e0*/  SEL R3, R3, 0xfffffff0, !P0 ;  /* 0xfffffff003037807 */ /* 0x000fe20004000000 */
[----:B------:R-:W3:Y:S01]  /*98f0*/  LDCU UR6, c[0x0][0x618] ;  /* 0x0000c300ff0677ac */ /* 0x000ee20008000800 */
[----:B------:R-:W-:-:S03]  /*9900*/  UIADD3 UR12, UPT, UPT, -UR14, URZ, URZ ;  /* 0x000000ff0e0c7290 */ /* 0x000fc6000fffe1ff */
[--C-:B------:R-:W-:Y:S01]  /*9910*/  IMAD.IADD R36, R40, 0x1, R3.reuse ;  /* 0x0000000128247824 */ /* 0x100fe200078e0203 */
[----:B------:R-:W4:Y:S01]  /*9920*/  LDCU UR24, c[0x0][0x370] ;  /* 0x00006e00ff1877ac */ /* 0x000f220008000800 */
[----:B------:R-:W-:Y:S01]  /*9930*/  IMAD.IADD R3, R39, 0x1, R3 ;  /* 0x0000000127037824 */ /* 0x000fe200078e0203 */
[----:B-1----:R-:W-:Y:S01]  /*9940*/  USHF.R.U32.HI UR18, URZ, UR8, UR4 ;  /* 0x00000008ff127299 */ /* 0x002fe20008011604 */
[----:B------:R-:W-:Y:S01]  /*9950*/  R2UR UR8, R0 ;  /* 0x00000000000872ca */ /* 0x000fe200000e0000 */
[----:B------:R-:W-:Y:S02]  /*9960*/  UIADD3 UR23, UPT, UPT, -UR22, URZ, URZ ;  /* 0x000000ff16177290 */ /* 0x000fe4000fffe1ff */
[----:B------:R-:W-:Y:S01]  /*9970*/  UIADD3 UR4, UPT, UPT, -UR18, URZ, URZ ;  /* 0x000000ff12047290 */ /* 0x000fe2000fffe1ff */
[----:B------:R-:W1:Y:S01]  /*9980*/  LDCU.64 UR26, c[0x0][0x358] ;  /* 0x00006b00ff1a77ac */ /* 0x000e620008000a00 */
[----:B--2---:R-:W-:Y:S02]  /*9990*/  UIMAD UR12, UR5, UR12, UR19 ;  /* 0x0000000c050c72a4 */ /* 0x004fe4000f8e0213 */
[----:B---3--:R-:W-:-:S06]  /*99a0*/  UIMAD UR14, UR6, UR4, UR14 ;  /* 0x00000004060e72a4 */ /* 0x008fcc000f8e020e */
[----:B------:R-:W-:Y:S01]  /*99b0*/  ULOP3.LUT UR10, UR8, 0x3, URZ, 0xc0, !UPT ;  /* 0x00000003080a7892 */ /* 0x000fe2000f8ec0ff */
[----:B------:R-:W-:Y:S01]  /*99c0*/  UMOV UR21, URZ ;  /* 0x000000ff00157c82 */ /* 0x000fe20008000000 */
[----:B------:R-:W-:Y:S02]  /*99d0*/  UMOV UR20, 0x1 ;  /* 0x0000000100147882 */ /* 0x000fe40000000000 */
[----:B------:R-:W-:Y:S02]  /*99e0*/  UIADD3 UR11, UPT, UPT, UR10, 0x7, URZ ;  /* 0x000000070a0b7890 */ /* 0x000fe4000fffe0ff */
[----:B----4-:R-:W-:-:S12]  /*99f0*/  UIADD3 UR10, UPT, UPT, UR10, 0x3, URZ ;  /* 0x000000030a0a7890 */ /* 0x010fd8000fffe0ff */
.L_x_65:
[----:B--2---:R-:W-:Y:S01]  /*9a00*/  MOV R5, UR10 ;  /* 0x0000000a00057c02 */ /* 0x004fe20008000f00 */
[----:B------:R-:W-:Y:S01]  /*9a10*/  HFMA2 R0, -RZ, RZ, 0, 5.9604644775390625e-08 ;  /* 0x00000001ff007431 */ /* 0x000fe200000001ff */
[----:B------:R-:W-:Y:S01]  /*9a20*/  MOV R4, UR11 ;  /* 0x0000000b00047c02 */ /* 0x000fe20008000f00 */
[----:B------:R-:W-:Y:S02]  /*9a30*/  UISETP.GE.AND UP0, UPT, UR22, 0x1, UPT ;  /* 0x000000011600788c */ /* 0x000fe4000bf06270 */
[----:B------:R2:W-:Y:S06]  /*9a40*/  BAR.SYNC.DEFER_BLOCKING R5, 0x40 ;  /* 0x000100050000751d */ /* 0x0005ec0000010000 */
[----:B------:R2:W-:Y:S02]  /*9a50*/  SYNCS.ARRIVE.TRANS64.ART0 RZ, [UR7+0x170], R0 ;  /* 0x00017000ffff79a7 */ /* 0x0005e40008500007 */
[----:B------:R2:W-:Y:S06]  /*9a60*/  BAR.SYNC.DEFER_BLOCKING R4, 0x40 ;  /* 0x000100040000751d */ /* 0x0005ec0000010000 */
[----:B------:R-:W-:Y:S05]  /*9a70*/  BRA.U !UP0, `(.L_x_57) ;  /* 0x0000000908507547 */ /* 0x000fea000b800000 */
[----:B------:R-:W-:Y:S01]  /*9a80*/  UMOV UR6, UR23 ;  /* 0x0000001700067c82 */ /* 0x000fe20008000000 */
.L_x_60:
[----:B--2---:R-:W-:Y:S02]  /*9a90*/  IMAD.U32 R5, RZ, RZ, UR10 ;  /* 0x0000000aff057e24 */ /* 0x004fe4000f8e00ff */
[----:B------:R-:W-:-:S03]  /*9aa0*/  IMAD.U32 R41, RZ, RZ, UR11 ;  /* 0x0000000bff297e24 */ /* 0x000fc6000f8e00ff */
[----:B------:R2:W-:Y:S06]  /*9ab0*/  BAR.SYNC.DEFER_BLOCKING R5, 0x40 ;  /* 0x000100050000751d */ /* 0x0005ec0000010000 */
[----:B---3--:R-:W3:Y:S02]  /*9ac0*/  LDS R42, [R37+0x1cc] ;  /* 0x0001cc00252a7984 */ /* 0x008ee40000000800 */
[----:B---3--:R-:W-:-:S13]  /*9ad0*/  FSETP.GEU.AND P0, PT, R42, 1, PT ;  /* 0x3f8000002a00780b */ /* 0x008fda0003f0e000 */
[----:B------:R-:W-:-:S04]  /*9ae0*/  VOTE.ANY R4, PT, !P0 ;  /* 0x0000000000047806 */ /* 0x000fc800040e0100 */
[----:B------:R-:W-:-:S13]  /*9af0*/  ISETP.NE.AND P0, PT, R4, RZ, PT ;  /* 0x000000ff0400720c */ /* 0x000fda0003f05270 */
[----:B--2---:R-:W-:Y:S05]  /*9b00*/  @!P0 BRA `(.L_x_58) ;  /* 0x0000000000fc8947 */ /* 0x004fea0003800000 */
[C---:B------:R-:W-:Y:S02]  /*9b10*/  R2UR UR4, R38.reuse ;  /* 0x00000000260472ca */ /* 0x040fe400000e0000 */
[----:B------:R-:W-:-:S11]  /*9b20*/  R2UR UR5, R38 ;  /* 0x00000000260572ca */ /* 0x000fd600000e0000 */
[----:B------:R-:W2:Y:S02]  /*9b30*/  LDTM.x16 R20, tmem[UR4+0x100] ;  /* 0x00010004001479ee */ /* 0x000ea40008240000 */
[-C--:B--2---:R-:W-:Y:S02]  /*9b40*/  FMUL2 R20, R20.F32x2.HI_LO, R42.reuse.F32 ;  /* 0x0000002a1414724a */ /* 0x084fe40001000000 */
[-C--:B------:R-:W-:Y:S02]  /*9b50*/  FMUL2 R22, R22.F32x2.HI_LO, R42.reuse.F32 ;  /* 0x0000002a1616724a */ /* 0x080fe40001000000 */
[-C--:B------:R-:W-:Y:S02]  /*9b60*/  FMUL2 R24, R24.F32x2.HI_LO, R42.reuse.F32 ;  /* 0x0000002a1818724a */ /* 0x080fe40001000000 */
[-C--:B------:R-:W-:Y:S02]  /*9b70*/  FMUL2 R26, R26.F32x2.HI_LO, R42.reuse.F32 ;  /* 0x0000002a1a1a724a */ /* 0x080fe40001000000 */
[----:B------:R-:W-:-:S02]  /*9b80*/  FMUL2 R28, R28.F32x2.HI_LO, R42.F32 ;  /* 0x0000002a1c1c724a */ /* 0x000fc40001000000 */
[-C--:B------:R-:W-:Y:S02]  /*9b90*/  FMUL2 R30, R30.F32x2.HI_LO, R42.reuse.F32 ;  /* 0x0000002a1e1e724a */ /* 0x080fe40001000000 */
[-C--:B------:R-:W-:Y:S02]  /*9ba0*/  FMUL2 R32, R32.F32x2.HI_LO, R42.reuse.F32 ;  /* 0x0000002a2020724a */ /* 0x080fe40001000000 */
[----:B------:R-:W-:-:S04]  /*9bb0*/  FMUL2 R34, R34.F32x2.HI_LO, R42.F32 ;  /* 0x0000002a2222724a */ /* 0x000fc80001000000 */
[----:B------:R-:W-:Y:S01]  /*9bc0*/  STTM.x16 tmem[UR5+0x100], R20 ;  /* 0x00010014000079ed */ /* 0x000fe20008240005 */
        /* <DEDUP_REMOVED lines=49> */
[----:B------:R2:W-:Y:S01]  /*9ee0*/  STTM.x16 tmem[UR4+0x150], R4 ;  /* 0x00015004000079ed */ /* 0x0005e20008240004 */
[----:B------:R-:W3:Y:S02]  /*9ef0*/  FENCE.VIEW.ASYNC.T ;  /* 0x00000000000073c6 */ /* 0x000ee40000000200 */
.L_x_58:
[----:B---3--:R3:W-:Y:S01]  /*9f00*/  SYNCS.ARRIVE.TRANS64.ART0 RZ, [UR7+0x110], R0 ;  /* 0x00011000ffff79a7 */ /* 0x0087e20008500007 */
[----:B------:R-:W-:-:S04]  /*9f10*/  UIADD3 UR6, UPT, UPT, UR6, 0x1, URZ ;  /* 0x0000000106067890 */ /* 0x000fc8000fffe0ff */
[----:B------:R-:W-:Y:S01]  /*9f20*/  UISETP.NE.AND UP0, UPT, UR6, URZ, UPT ;  /* 0x000000ff0600728c */ /* 0x000fe2000bf05270 */
[----:B------:R3:W-:Y:S01]  /*9f30*/  SYNCS.ARRIVE.TRANS64.ART0 RZ, [UR7+0x178], R0 ;  /* 0x00017800ffff79a7 */ /* 0x0007e20008500007 */
[----:B------:R3:W-:Y:S06]  /*9f40*/  BAR.SYNC.DEFER_BLOCKING R41, 0x40 ;  /* 0x000100290000751d */ /* 0x0007ec0000010000 */
[----:B------:R-:W4:Y:S02]  /*9f50*/  LDS R42, [R37+0x3cc] ;  /* 0x0003cc00252a7984 */ /* 0x000f240000000800 */
[----:B----4-:R-:W-:-:S13]  /*9f60*/  FSETP.GEU.AND P0, PT, R42, 1, PT ;  /* 0x3f8000002a00780b */ /* 0x010fda0003f0e000 */
[----:B--2---:R-:W-:-:S04]  /*9f70*/  VOTE.ANY R4, PT, !P0 ;  /* 0x0000000000047806 */ /* 0x004fc800040e0100 */
[----:B------:R-:W-:-:S13]  /*9f80*/  ISETP.NE.AND P0, PT, R4, RZ, PT ;  /* 0x000000ff0400720c */ /* 0x000fda0003f05270 */
[----:B---3--:R-:W-:Y:S05]  /*9f90*/  @!P0 BRA `(.L_x_59) ;  /* 0x0000000000fc8947 */ /* 0x008fea0003800000 */
        /* <DEDUP_REMOVED lines=63> */
.L_x_59:
[----:B---3--:R3:W-:Y:S01]  /*a390*/  SYNCS.ARRIVE.TRANS64.ART0 RZ, [UR7+0x118], R0 ;  /* 0x00011800ffff79a7 */ /* 0x0087e20008500007 */
[----:B------:R3:W-:Y:S01]  /*a3a0*/  SYNCS.ARRIVE.TRANS64.ART0 RZ, [UR7+0x170], R0 ;  /* 0x00017000ffff79a7 */ /* 0x0007e20008500007 */
[----:B------:R-:W-:Y:S05]  /*a3b0*/  BRA.U UP0, `(.L_x_60) ;  /* 0xfffffff500b47547 */ /* 0x000fea000b83ffff */
.L_x_57:
[----:B--2---:R-:W-:Y:S01]  /*a3c0*/  MOV R6, UR10 ;  /* 0x0000000a00067c02 */ /* 0x004fe20008000f00 */
[----:B------:R2:W-:Y:S01]  /*a3d0*/  SYNCS.ARRIVE.TRANS64.ART0 RZ, [UR7+0x178], R0 ;  /* 0x00017800ffff79a7 */ /* 0x0005e20008500007 */
[----:B------:R-:W-:Y:S02]  /*a3e0*/  USHF.L.U32 UR4, UR21, 0x1f, URZ ;  /* 0x0000001f15047899 */ /* 0x000fe400080006ff */
[----:B------:R-:W-:Y:S01]  /*a3f0*/  USHF.L.U32 UR5, UR20, 0x1f, URZ ;  /* 0x0000001f14057899 */ /* 0x000fe200080006ff */
[----:B------:R2:W-:Y:S03]  /*a400*/  BAR.SYNC.DEFER_BLOCKING R6, 0x40 ;  /* 0x000100060000751d */ /* 0x0005e60000010000 */
[----:B------:R-:W-:Y:S02]  /*a410*/  MOV R5, UR4 ;  /* 0x0000000400057c02 */ /* 0x000fe40008000f00 */
[----:B------:R-:W-:Y:S01]  /*a420*/  MOV R4, UR5 ;  /* 0x0000000500047c02 */ /* 0x000fe20008000f00 */
[----:B------:R2:W4:Y:S04]  /*a430*/  LDS R42, [R37+0x1cc] ;  /* 0x0001cc00252a7984 */ /* 0x0005280000000800 */
[----:B------:R2:W5:Y:S01]  /*a440*/  LDS R41, [R37+0x5cc] ;  /* 0x0005cc0025297984 */ /* 0x0005620000000800 */
[----:B------:R2:W-:Y:S01]  /*a450*/  SYNCS.ARRIVE.TRANS64.ART0 RZ, [UR7+0x170], R0 ;  /* 0x00017000ffff79a7 */ /* 0x0005e20008500007 */
[----:B------:R-:W3:Y:S02]  /*a460*/  SYNCS.PHASECHK.TRANS64.TRYWAIT P0, [UR7+0x140], R5 ;  /* 0x00014005ff0075a7 */ /* 0x000ee40008001107 */
[----:B--2345:R-:W-:Y:S05]  /*a470*/  @!P0 BRA `(.L_x_61) ;  /* 0x0000002400788947 */ /* 0x03cfea0003800000 */
.L_x_128:
[----:B------:R-:W3:Y:S01]  /*a480*/  SYNCS.PHASECHK.TRANS64.TRYWAIT P0, [UR7+0x190], R4 ;  /* 0x00019004ff0075a7 */ /* 0x000ee20008001107 */
[----:B------:R-:W-:Y:S02]  /*a490*/  FSETP.NE.AND P3, PT, R42, RZ, PT ;  /* 0x000000ff2a00720b */ /* 0x000fe40003f65000 */
[----:B------:R-:W-:Y:S02]  /*a4a0*/  R2UR UR6, R38 ;  /* 0x00000000260672ca */ /* 0x000fe400000e0000 */
[----:B------:R-:W-:-:S06]  /*a4b0*/  FSEL R43, R42, 1, P3 ;  /* 0x3f8000002a2b7808 */ /* 0x000fcc0001800000 */
[----:B------:R-:W4:Y:S02]  /*a4c0*/  MUFU.RCP R43, R43 ;  /* 0x0000002b002b7308 */ /* 0x000f240000001000 */
[----:B---34-:R-:W-:Y:S05]  /*a4d0*/  @!P0 BRA `(.L_x_62) ;  /* 0x00000024007c8947 */ /* 0x018fea0003800000 */
.L_x_130:
[----:B--23--:R-:W2:Y:S01]  /*a4e0*/  LDTM.x32 R4, tmem[UR6+0x100] ;  /* 0x00010006000479ee */ /* 0x00cea200082c0000 */
[----:B------:R-:W-:Y:S01]  /*a4f0*/  R2UR UR6, R38 ;  /* 0x00000000260672ca */ /* 0x000fe200000e0000 */
[-C--:B--2---:R-:W-:Y:S02]  /*a500*/  FMUL2 R6, R6.F32x2.HI_LO, R43.reuse.F32 ;  /* 0x0000002b0606724a */ /* 0x084fe40001000000 */
[-C--:B------:R-:W-:Y:S02]  /*a510*/  FMUL2 R4, R4.F32x2.HI_LO, R43.reuse.F32 ;  /* 0x0000002b0404724a */ /* 0x080fe40001000000 */
[-C--:B------:R-:W-:Y:S01]  /*a520*/  FMUL2 R10, R10.F32x2.HI_LO, R43.reuse.F32 ;  /* 0x0000002b0a0a724a */ /* 0x080fe20001000000 */
[----:B------:R-:W-:Y:S01]  /*a530*/  F2FP.SATFINITE.E4M3.F32.PACK_AB_MERGE_C R6, R7, R6, RZ ;  /* 0x000000060706723e */ /* 0x000fe200048070ff */
        /* <DEDUP_REMOVED lines=24> */
[----:B------:R-:W-:Y:S01]  /*a6c0*/  FMUL2 R32, R32.F32x2.HI_LO, R43.F32 ;  /* 0x0000002b2020724a */ /* 0x000fe20001000000 */
[----:B------:R-:W-:-:S02]  /*a6d0*/  F2FP.SATFINITE.E4M3.F32.PACK_AB_MERGE_C R29, R29, R28, RZ ;  /* 0x0000001c1d1d723e */ /* 0x000fc400048070ff */
[----:B------:R-:W-:Y:S02]  /*a6e0*/  PRMT R44, R5, 0x5410, R6 ;  /* 0x00005410052c7816 */ /* 0x000fe40000000006 */
[----:B------:R-:W-:Y:S02]  /*a6f0*/  PRMT R45, R9, 0x5410, R10 ;  /* 0x00005410092d7816 */ /* 0x000fe4000000000a */
[----:B------:R-:W-:Y:S02]  /*a700*/  PRMT R46, R13, 0x5410, R14 ;  /* 0x000054100d2e7816 */ /* 0x000fe4000000000e */
[----:B------:R-:W-:Y:S02]  /*a710*/  PRMT R47, R17, 0x5410, R18 ;  /* 0x00005410112f7816 */ /* 0x000fe40000000012 */
[----:B------:R-:W-:Y:S02]  /*a720*/  F2FP.SATFINITE.E4M3.F32.PACK_AB_MERGE_C R51, R35, R34, RZ ;  /* 0x000000222333723e */ /* 0x000fe400048070ff */
[----:B------:R-:W-:Y:S01]  /*a730*/  F2FP.SATFINITE.E4M3.F32.PACK_AB_MERGE_C R52, R33, R32, RZ ;  /* 0x000000202134723e */ /* 0x000fe200048070ff */
[----:B------:R2:W-:Y:S01]  /*a740*/  STS.128 [R40], R44 ;  /* 0x0000002c28007388 */ /* 0x0005e20000000c00 */
[----:B------:R-:W-:-:S02]  /*a750*/  PRMT R48, R21, 0x5410, R22 ;  /* 0x0000541015307816 */ /* 0x000fc40000000016 */
[----:B------:R-:W-:Y:S02]  /*a760*/  PRMT R49, R25, 0x5410, R26 ;  /* 0x0000541019317816 */ /* 0x000fe4000000001a */
[----:B------:R-:W-:Y:S02]  /*a770*/  PRMT R50, R29, 0x5410, R30 ;  /* 0x000054101d327816 */ /* 0x000fe4000000001e */
[----:B------:R-:W3:Y:S01]  /*a780*/  LDTM.x32 R4, tmem[UR6+0x120] ;  /* 0x00012006000479ee */ /* 0x000ee200082c0000 */
[----:B------:R-:W-:-:S05]  /*a790*/  PRMT R51, R52, 0x5410, R51 ;  /* 0x0000541034337816 */ /* 0x000fca0000000033 */
[----:B------:R-:W-:Y:S01]  /*a7a0*/  STS.128 [R36], R48 ;  /* 0x0000003024007388 */ /* 0x000fe20000000c00 */
[-C--:B---3--:R-:W-:Y:S02]  /*a7b0*/  FMUL2 R6, R6.F32x2.HI_LO, R43.reuse.F32 ;  /* 0x0000002b0606724a */ /* 0x088fe40001000000 */
        /* <DEDUP_REMOVED lines=33> */
[----:B--2---:R-:W-:Y:S02]  /*a9d0*/  F2FP.SATFINITE.E4M3.F32.PACK_AB_MERGE_C R47, R35, R34, RZ ;  /* 0x00000022232f723e */ /* 0x004fe400048070ff */
[----:B------:R-:W-:Y:S01]  /*a9e0*/  F2FP.SATFINITE.E4M3.F32.PACK_AB_MERGE_C R56, R33, R32, RZ ;  /* 0x000000202138723e */ /* 0x000fe200048070ff */
[----:B------:R-:W-:Y:S01]  /*a9f0*/  STS.128 [R40+0x1000], R52 ;  /* 0x0010003428007388 */ /* 0x000fe20000000c00 */
[----:B------:R-:W-:-:S02]  /*aa00*/  PRMT R44, R21, 0x5410, R22 ;  /* 0x00005410152c7816 */ /* 0x000fc40000000016 */
[----:B------:R-:W-:Y:S02]  /*aa10*/  PRMT R45, R25, 0x5410, R26 ;  /* 0x00005410192d7816 */ /* 0x000fe4000000001a */
[----:B------:R-:W-:Y:S02]  /*aa20*/  PRMT R46, R29, 0x5410, R30 ;  /* 0x000054101d2e7816 */ /* 0x000fe4000000001e */
[----:B------:R-:W2:Y:S01]  /*aa30*/  LDTM.x32 R4, tmem[UR6+0x140] ;  /* 0x00014006000479ee */ /* 0x000ea200082c0000 */
[----:B------:R-:W-:-:S05]  /*aa40*/  PRMT R47, R56, 0x5410, R47 ;  /* 0x00005410382f7816 */ /* 0x000fca000000002f */
[----:B------:R-:W-:Y:S01]  /*aa50*/  STS.128 [R36+0x1000], R44 ;  /* 0x0010002c24007388 */ /* 0x000fe20000000c00 */
        /* <DEDUP_REMOVED lines=29> */
[----:B------:R-:W-:Y:S01]  /*ac30*/  F2FP.SATFINITE.E4M3.F32.PACK_AB_MERGE_C R30, R31, R30, RZ ;  /* 0x0000001e1f1e723e */ /* 0x000fe200048070ff */
[----:B------:R-:W-:Y:S01]  /*ac40*/  IMAD.U32 R12, RZ, RZ, UR4 ;  /* 0x00000004ff0c7e24 */ /* 0x000fe2000f8e00ff */
[----:B------:R-:W-:-:S02]  /*ac50*/  F2FP.SATFINITE.E4M3.F32.PACK_AB_MERGE_C R32, R33, R32, RZ ;  /* 0x000000202120723e */ /* 0x000fc400048070ff */
[----:B------:R-:W-:Y:S02]  /*ac60*/  F2FP.SATFINITE.E4M3.F32.PACK_AB_MERGE_C R7, R35, R34, RZ ;  /* 0x000000222307723e */ /* 0x000fe400048070ff */
[----:B------:R-:W-:Y:S02]  /*ac70*/  PRMT R9, R9, 0x5410, R10 ;  /* 0x0000541009097816 */ /* 0x000fe4000000000a */
[----:B------:R-:W-:Y:S02]  /*ac80*/  PRMT R8, R5, 0x5410, R6 ;  /* 0x0000541005087816 */ /* 0x000fe40000000006 */
[----:B------:R-:W-:Y:S01]  /*ac90*/  PRMT R10, R13, 0x5410, R14 ;  /* 0x000054100d0a7816 */ /* 0x000fe2000000000e */
[----:B------:R-:W-:Y:S01]  /*aca0*/  IMAD.U32 R13, RZ, RZ, UR11 ;  /* 0x0000000bff0d7e24 */ /* 0x000fe2000f8e00ff */
[----:B------:R-:W-:Y:S02]  /*acb0*/  PRMT R11, R16, 0x5410, R11 ;  /* 0x00005410100b7816 */ /* 0x000fe4000000000b */
[----:B------:R-:W-:-:S02]  /*acc0*/  PRMT R4, R21, 0x5410, R4 ;  /* 0x0000541015047816 */ /* 0x000fc40000000004 */
[----:B------:R-:W-:Y:S01]  /*acd0*/  PRMT R5, R25, 0x5410, R26 ;  /* 0x0000541019057816 */ /* 0x000fe2000000001a */
[----:B------:R2:W-:Y:S01]  /*ace0*/  STS.128 [R40+0x2000], R8 ;  /* 0x0020000828007388 */ /* 0x0005e20000000c00 */
[----:B------:R-:W-:Y:S02]  /*acf0*/  PRMT R6, R29, 0x5410, R30 ;  /* 0x000054101d067816 */ /* 0x000fe4000000001e */
[----:B------:R-:W-:-:S05]  /*ad00*/  PRMT R7, R32, 0x5410, R7 ;  /* 0x0000541020077816 */ /* 0x000fca0000000007 */
[----:B------:R3:W-:Y:S01]  /*ad10*/  STS.128 [R36+0x2000], R4 ;  /* 0x0020000424007388 */ /* 0x0007e20000000c00 */
[----:B------:R4:W-:Y:S06]  /*ad20*/  MEMBAR.ALL.CTA ;  /* 0x0000000000007992 */ /* 0x0009ec0000008000 */
[----:B----4-:R-:W4:Y:S01]  /*ad30*/  FENCE.VIEW.ASYNC.S ;  /* 0x00000000000073c6 */ /* 0x010f220000000000 */
[----:B--2---:R-:W-:Y:S01]  /*ad40*/  IMAD.U32 R8, RZ, RZ, UR5 ;  /* 0x00000005ff087e24 */ /* 0x004fe2000f8e00ff */
[----:B----4-:R3:W-:Y:S01]  /*ad50*/  SYNCS.ARRIVE.TRANS64.ART0 RZ, [UR7+0x110], R0 ;  /* 0x00011000ffff79a7 */ /* 0x0107e20008500007 */
[----:B------:R3:W-:Y:S01]  /*ad60*/  SYNCS.ARRIVE.TRANS64.ART0 RZ, [UR7+0x180], R0 ;  /* 0x00018000ffff79a7 */ /* 0x0007e20008500007 */
[----:B------:R3:W-:Y:S06]  /*ad70*/  BAR.SYNC.DEFER_BLOCKING R13, 0x40 ;  /* 0x0001000d0000751d */ /* 0x0007ec0000010000 */
[----:B------:R3:W2:Y:S04]  /*ad80*/  LDS R52, [R37+0x3cc] ;  /* 0x0003cc0025347984 */ /* 0x0006a80000000800 */
[----:B------:R3:W4:Y:S01]  /*ad90*/  LDS R43, [R37+0x7cc] ;  /* 0x0007cc00252b7984 */ /* 0x0007220000000800 */
[----:B------:R3:W-:Y:S01]  /*ada0*/  SYNCS.ARRIVE.TRANS64.ART0 RZ, [UR7+0x178], R0 ;  /* 0x00017800ffff79a7 */ /* 0x0007e20008500007 */
[----:B------:R-:W5:Y:S02]  /*adb0*/  SYNCS.PHASECHK.TRANS64.TRYWAIT P0, [UR7+0x148], R12 ;  /* 0x0001480cff0075a7 */ /* 0x000f640008001107 */
[----:B--2345:R-:W-:Y:S05]  /*adc0*/  @!P0 BRA `(.L_x_63) ;  /* 0x0000001c005c8947 */ /* 0x03cfea0003800000 */
.L_x_132:
[----:B------:R-:W3:Y:S01]  /*add0*/  SYNCS.PHASECHK.TRANS64.TRYWAIT P0, [UR7+0x198], R8 ;  /* 0x00019808ff0075a7 */ /* 0x000ee20008001107 */
[----:B------:R-:W-:-:S04]  /*ade0*/  FSETP.NE.AND P4, PT, R52, RZ, PT ;  /* 0x000000ff3400720b */ /* 0x000fc80003f85000 */
[----:B------:R-:W-:-:S06]  /*adf0*/  FSEL R53, R52, 1, P4 ;  /* 0x3f80000034357808 */ /* 0x000fcc0002000000 */
[----:B------:R-:W4:Y:S02]  /*ae00*/  MUFU.RCP R53, R53 ;  /* 0x0000003500357308 */ /* 0x000f240000001000 */
[----:B---34-:R-:W-:Y:S05]  /*ae10*/  @!P0 BRA `(.L_x_64) ;  /* 0x0000001c00648947 */ /* 0x018fea0003800000 */
.L_x_134:
[----:B------:R-:W-:Y:S01]  /*ae20*/  R2UR UR4, R38 ;  /* 0x00000000260472ca */ /* 0x000fe200000e0000 */
[----:B------:R-:W3:Y:S01]  /*ae30*/  LDCU.64 UR8, c[0x0][0x3c8] ;  /* 0x00007900ff0877ac */ /* 0x000ee20008000a00 */
[----:B------:R-:W4:Y:S01]  /*ae40*/  @P3 MUFU.LG2 R42, R42 ;  /* 0x0000002a002a3308 */ /* 0x000f220000000c00 */
[----:B------:R-:W5:Y:S01]  /*ae50*/  LDCU UR13, c[0x0][0x610] ;  /* 0x0000c200ff0d77ac */ /* 0x000f620008000800 */
[----:B------:R-:W2:Y:S06]  /*ae60*/  LDCU.U8 UR16, c[0x0][0x614] ;  /* 0x0000c280ff1077ac */ /* 0x000eac0008000000 */
[----:B------:R-:W1:Y:S03]  /*ae70*/  @P4 MUFU.LG2 R52, R52 ;  /* 0x0000003400344308 */ /* 0x000e660000000c00 */
[----:B--2---:R-:W2:Y:S01]  /*ae80*/  LDTM.x32 R4, tmem[UR4+0x160] ;  /* 0x00016004000479ee */ /* 0x004ea200082c0000 */
[----:B------:R-:W-:Y:S01]  /*ae90*/  UIADD3 UR19, UPT, UPT, UR24, UR19, URZ ;  /* 0x0000001318137290 */ /* 0x000fe2000fffe0ff */
[----:B------:R-:W2:Y:S01]  /*aea0*/  LDCU.U8 UR28, c[0x0][0x615] ;  /* 0x0000c2a0ff1c77ac */ /* 0x000ea20008000000 */
[----:B----4-:R-:W-:Y:S01]  /*aeb0*/  @P3 FADD R42, R42, -8 ;  /* 0xc10000002a2a3421 */ /* 0x010fe20000000000 */
[----:B------:R-:W4:Y:S01]  /*aec0*/  LDCU UR25, c[0x0][0x380] ;  /* 0x00007000ff1977ac */ /* 0x000f220008000800 */
[----:B------:R-:W-:-:S02]  /*aed0*/  USHF.L.U32 UR12, UR12, 0x8, URZ ;  /* 0x000000080c0c7899 */ /* 0x000fc400080006ff */
[----:B------:R-:W-:Y:S01]  /*aee0*/  ULOP3.LUT UR20, UR20, 0x1, URZ, 0x3c, !UPT ;  /* 0x0000000114147892 */ /* 0x000fe2000f8e3cff */
[----:B-1----:R-:W-:Y:S01]  /*aef0*/  @P4 FADD R52, R52, -8 ;  /* 0xc100000034344421 */ /* 0x002fe20000000000 */
[----:B------:R-:W-:Y:S01]  /*af00*/  ULOP3.LUT UR21, UR21, 0x1, URZ, 0x3c, !UPT ;  /* 0x0000000115157892 */ /* 0x000fe2000f8e3cff */
        /* <DEDUP_REMOVED lines=30> */
[----:B------:R-:W-:Y:S02]  /*b0f0*/  F2FP.SATFINITE.E4M3.F32.PACK_AB_MERGE_C R34, R35, R34, RZ ;  /* 0x000000222322723e */ /* 0x000fe400048070ff */
[----:B------:R-:W-:Y:S02]  /*b100*/  F2FP.SATFINITE.E4M3.F32.PACK_AB_MERGE_C R33, R33, R32, RZ ;  /* 0x000000202121723e */ /* 0x000fe400048070ff */
[----:B------:R-:W-:Y:S02]  /*b110*/  PRMT R48, R5, 0x5410, R6 ;  /* 0x0000541005307816 */ /* 0x000fe40000000006 */
[----:B------:R-:W-:Y:S02]  /*b120*/  PRMT R49, R9, 0x5410, R10 ;  /* 0x0000541009317816 */ /* 0x000fe4000000000a */
[----:B------:R-:W-:Y:S02]  /*b130*/  PRMT R50, R13, 0x5410, R14 ;  /* 0x000054100d327816 */ /* 0x000fe4000000000e */
[----:B------:R-:W-:-:S02]  /*b140*/  PRMT R51, R17, 0x5410, R18 ;  /* 0x0000541011337816 */ /* 0x000fc40000000012 */
[----:B------:R-:W-:Y:S02]  /*b150*/  PRMT R44, R21, 0x5410, R22 ;  /* 0x00005410152c7816 */ /* 0x000fe40000000016 */
[----:B------:R-:W-:Y:S01]  /*b160*/  PRMT R45, R25, 0x5410, R26 ;  /* 0x00005410192d7816 */ /* 0x000fe2000000001a */
[----:B------:R1:W-:Y:S01]  /*b170*/  STS.128 [R39], R48 ;  /* 0x0000003027007388 */ /* 0x0003e20000000c00 */
[----:B------:R-:W-:Y:S02]  /*b180*/  PRMT R46, R29, 0x5410, R30 ;  /* 0x000054101d2e7816 */ /* 0x000fe4000000001e */
[----:B------:R-:W-:Y:S02]  /*b190*/  PRMT R47, R33, 0x5410, R34 ;  /* 0x00005410212f7816 */ /* 0x000fe40000000022 */
[----:B------:R-:W2:Y:S03]  /*b1a0*/  LDTM.x32 R4, tmem[UR4+0x180] ;  /* 0x00018004000479ee */ /* 0x000ea600082c0000 */
[----:B------:R1:W-:Y:S01]  /*b1b0*/  STS.128 [R3], R44 ;  /* 0x0000002c03007388 */ /* 0x0003e20000000c00 */
[----:B--2---:R-:W-:-:S02]  /*b1c0*/  FMUL2 R6, R6.F32x2.HI_LO, R53.F32 ;  /* 0x000000350606724a */ /* 0x004fc40001000000 */
        /* <DEDUP_REMOVED lines=31> */
[----:B-1----:R-:W-:Y:S02]  /*b3c0*/  PRMT R48, R5, 0x5410, R6 ;  /* 0x0000541005307816 */ /* 0x002fe40000000006 */
[----:B------:R-:W-:Y:S02]  /*b3d0*/  PRMT R49, R9, 0x5410, R10 ;  /* 0x0000541009317816 */ /* 0x000fe4000000000a */
[----:B------:R-:W-:Y:S02]  /*b3e0*/  PRMT R50, R13, 0x5410, R14 ;  /* 0x000054100d327816 */ /* 0x000fe4000000000e */
[----:B------:R-:W-:-:S02]  /*b3f0*/  PRMT R51, R17, 0x5410, R18 ;  /* 0x0000541011337816 */ /* 0x000fc40000000012 */
[----:B------:R-:W-:Y:S02]  /*b400*/  PRMT R44, R21, 0x5410, R22 ;  /* 0x00005410152c7816 */ /* 0x000fe40000000016 */
[----:B------:R-:W-:Y:S01]  /*b410*/  PRMT R45, R25, 0x5410, R26 ;  /* 0x00005410192d7816 */ /* 0x000fe2000000001a */
[----:B------:R-:W-:Y:S01]  /*b420*/  STS.128 [R39+0x1000], R48 ;  /* 0x0010003027007388 */ /* 0x000fe20000000c00 */
[----:B------:R-:W-:Y:S02]  /*b430*/  PRMT R46, R29, 0x5410, R30 ;  /* 0x000054101d2e7816 */ /* 0x000fe4000000001e */
[----:B------:R-:W-:Y:S02]  /*b440*/  PRMT R47, R33, 0x5410, R34 ;  /* 0x00005410212f7816 */ /* 0x000fe40000000022 */
[----:B------:R-:W1:Y:S01]  /*b450*/  LDTM.x32 R4, tmem[UR4+0x1a0] ;  /* 0x0001a004000479ee */ /* 0x000e6200082c0000 */
[----:B------:R-:W-:Y:S02]  /*b460*/  USHF.R.S32.HI UR4, URZ, 0x1f, UR14 ;  /* 0x0000001fff047899 */ /* 0x000fe4000801140e */
[----:B------:R-:W-:Y:S02]  /*b470*/  STS.128 [R3+0x1000], R44 ;  /* 0x0010002c03007388 */ /* 0x000fe40000000c00 */
[----:B---3--:R-:W-:-:S02]  /*b480*/  UIMAD UR6, UR4, UR8, URZ ;  /* 0x00000008040672a4 */ /* 0x008fc4000f8e02ff */
[----:B------:R-:W-:Y:S02]  /*b490*/  UIMAD.WIDE.U32 UR4, UR14, UR8, URZ ;  /* 0x000000080e0472a5 */ /* 0x000fe4000f8e00ff */
[----:B------:R-:W-:Y:S02]  /*b4a0*/  UIMAD UR6, UR14, UR9, UR6 ;  /* 0x000000090e0672a4 */ /* 0x000fe4000f8e0206 */
[----:B-----5:R-:W-:Y:S02]  /*b4b0*/  UIMAD.WIDE.U32 UR8, UR19, UR13, URZ ;  /* 0x0000000d130872a5 */ /* 0x020fe4000f8e00ff */
[----:B------:R-:W-:Y:S01]  /*b4c0*/  UIADD3 UR6, UPT, UPT, UR5, UR6, URZ ;  /* 0x0000000605067290 */ /* 0x000fe2000fffe0ff */
[----:B------:R-:W2:Y:S04]  /*b4d0*/  LDCU.64 UR14, c[0x0][0x618] ;  /* 0x0000c300ff0e77ac */ /* 0x000ea80008000a00 */
[----:B------:R-:W-:Y:S01]  /*b4e0*/  UMOV UR8, UR9 ;  /* 0x0000000900087c82 */ /* 0x000fe20008000000 */
[----:B------:R-:W-:Y:S01]  /*b4f0*/  USHF.R.S32.HI UR13, URZ, 0x1f, UR18 ;  /* 0x0000001fff0d7899 */ /* 0x000fe20008011412 */
[----:B-1----:R-:W-:-:S02]  /*b500*/  FMUL2 R6, R6.F32x2.HI_LO, R53.F32 ;  /* 0x000000350606724a */ /* 0x002fc40001000000 */
[-C--:B------:R-:W-:Y:S02]  /*b510*/  FMUL2 R12, R12.F32x2.HI_LO, R53.reuse.F32 ;  /* 0x000000350c0c724a */ /* 0x080fe40001000000 */
[-C--:B------:R-:W-:Y:S01]  /*b520*/  FMUL2 R10, R10.F32x2.HI_LO, R53.reuse.F32 ;  /* 0x000000350a0a724a */ /* 0x080fe20001000000 */
[----:B------:R-:W-:Y:S01]  /*b530*/  F2FP.SATFINITE.E4M3.F32.PACK_AB_MERGE_C R6, R7, R6, RZ ;  /* 0x000000060706723e */ /* 0x000fe200048070ff */
[-C--:B------:R-:W-:Y:S01]  /*b540*/  FMUL2 R18, R18.F32x2.HI_LO, R53.reuse.F32 ;  /* 0x000000351212724a */ /* 0x080fe20001000000 */
[----:B------:R-:W-:Y:S01]  /*b550*/  F2FP.SATFINITE.E4M3.F32.PACK_AB_MERGE_C R7, R13, R12, RZ ;  /* 0x0000000c0d07723e */ /* 0x000fe200048070ff */
[-C--:B------:R-:W-:Y:S01]  /*b560*/  FMUL2 R8, R8.F32x2.HI_LO, R53.reuse.F32 ;  /* 0x000000350808724a */ /* 0x080fe20001000000 */
[----:B------:R-:W1:Y:S01]  /*b570*/  LDC.64 R12, c[0x0][0x3d0] ;  /* 0x0000f400ff0c7b82 */ /* 0x000e620000000a00 */
[-C--:B------:R-:W-:Y:S01]  /*b580*/  FMUL2 R14, R14.F32x2.HI_LO, R53.reuse.F32 ;  /* 0x000000350e0e724a */ /* 0x080fe20001000000 */
[----:B------:R-:W-:Y:S01]  /*b590*/  F2FP.SATFINITE.E4M3.F32.PACK_AB_MERGE_C R10, R11, R10, RZ ;  /* 0x0000000a0b0a723e */ /* 0x000fe200048070ff */
[-C--:B------:R-:W-:Y:S01]  /*b5a0*/  FMUL2 R16, R16.F32x2.HI_LO, R53.reuse.F32 ;  /* 0x000000351010724a */ /* 0x080fe20001000000 */
[----:B------:R-:W-:Y:S01]  /*b5b0*/  F2FP.SATFINITE.E4M3.F32.PACK_AB_MERGE_C R11, R19, R18, RZ ;  /* 0x00000012130b723e */ /* 0x000fe200048070ff */
[----:B------:R-:W-:-:S02]  /*b5c0*/  FMUL2 R4, R4.F32x2.HI_LO, R53.F32 ;  /* 0x000000350404724a */ /* 0x000fc40001000000 */
[----:B------:R-:W-:Y:S02]  /*b5d0*/  IMAD.U32 R18, RZ, RZ, UR4 ;  /* 0x00000004ff127e24 */ /* 0x000fe4000f8e00ff */
[-C--:B------:R-:W-:Y:S01]  /*b5e0*/  FMUL2 R20, R20.F32x2.HI_LO, R53.reuse.F32 ;  /* 0x000000351414724a */ /* 0x080fe20001000000 */
[----:B------:R-:W-:Y:S01]  /*b5f0*/  UIADD3 UR4, UPT, UPT, UR19, -UR8, URZ ;  /* 0x8000000813047290 */ /* 0x000fe2000fffe0ff */
        /* <DEDUP_REMOVED lines=14> */
[----:B------:R-:W-:Y:S01]  /*b6e0*/  USHF.R.U32.HI UR4, URZ, UR16, UR4 ;  /* 0x00000010ff047299 */ /* 0x000fe20008011604 */
[----:B------:R-:W-:Y:S01]  /*b6f0*/  F2FP.SATFINITE.E4M3.F32.PACK_AB_MERGE_C R25, R25, R24, RZ ;  /* 0x000000181919723e */ /* 0x000fe200048070ff */
[----:B------:R-:W-:Y:S01]  /*b700*/  IMAD.U32 R19, RZ, RZ, UR5 ;  /* 0x00000005ff137e24 */ /* 0x000fe2000f8e00ff */
[----:B------:R-:W-:Y:S01]  /*b710*/  F2FP.SATFINITE.E4M3.F32.PACK_AB_MERGE_C R30, R31, R30, RZ ;  /* 0x0000001e1f1e723e */ /* 0x000fe200048070ff */
[----:B------:R-:W-:Y:S01]  /*b720*/  UIADD3 UR4, UPT, UPT, UR8, UR4, URZ ;  /* 0x0000000408047290 */ /* 0x000fe2000fffe0ff */
[----:B------:R-:W-:Y:S01]  /*b730*/  F2FP.SATFINITE.E4M3.F32.PACK_AB_MERGE_C R29, R29, R28, RZ ;  /* 0x0000001c1d1d723e */ /* 0x000fe200048070ff */
[----:B------:R-:W-:Y:S01]  /*b740*/  IMAD.U32 R19, RZ, RZ, UR6 ;  /* 0x00000006ff137e24 */ /* 0x000fe2000f8e00ff */
[----:B------:R-:W-:Y:S01]  /*b750*/  F2FP.SATFINITE.E4M3.F32.PACK_AB_MERGE_C R34, R35, R34, RZ ;  /* 0x000000222322723e */ /* 0x000fe200048070ff */
[----:B------:R-:W-:Y:S01]  /*b760*/  USHF.R.U32.HI UR8, URZ, UR28, UR4 ;  /* 0x0000001cff087299 */ /* 0x000fe20008011604 */
[----:B------:R-:W-:Y:S01]  /*b770*/  F2FP.SATFINITE.E4M3.F32.PACK_AB_MERGE_C R33, R33, R32, RZ ;  /* 0x000000202121723e */ /* 0x000fe200048070ff */
[C---:B-1----:R-:W-:Y:S01]  /*b780*/  IMAD R20, R12.reuse, UR13, RZ ;  /* 0x0000000d0c147c24 */ /* 0x042fe2000f8e02ff */
[----:B------:R-:W-:Y:S01]  /*b790*/  PRMT R9, R9, 0x5410, R10 ;  /* 0x0000541009097816 */ /* 0x000fe2000000000a */
[----:B------:R-:W1:Y:S01]  /*b7a0*/  LDCU.64 UR16, c[0x0][0x3b0] ;  /* 0x00007600ff1077ac */ /* 0x000e620008000a00 */
[----:B------:R-:W-:Y:S01]  /*b7b0*/  PRMT R10, R7, 0x5410, R14 ;  /* 0x00005410070a7816 */ /* 0x000fe2000000000e */
[----:B------:R-:W-:Y:S01]  /*b7c0*/  IMAD.WIDE.U32 R18, R12, UR18, R18 ;  /* 0x000000120c127c25 */ /* 0x000fe2000f8e0012 */
[----:B------:R-:W-:Y:S01]  /*b7d0*/  PRMT R11, R16, 0x5410, R11 ;  /* 0x00005410100b7816 */ /* 0x000fe2000000000b */
[----:B------:R-:W3:Y:S01]  /*b7e0*/  @P3 LDC R14, c[0x0][0x600] ;  /* 0x00018000ff0e3b82 */ /* 0x000ee20000000800 */
[----:B------:R-:W-:Y:S01]  /*b7f0*/  PRMT R8, R5, 0x5410, R6 ;  /* 0x0000541005087816 */ /* 0x000fe20000000006 */
[----:B------:R-:W5:Y:S01]  /*b800*/  LDCU.U8 UR28, c[0x0][0x620] ;  /* 0x0000c400ff1c77ac */ /* 0x000f620008000000 */
[----:B------:R-:W-:Y:S01]  /*b810*/  PRMT R4, R21, 0x5410, R4 ;  /* 0x0000541015047816 */ /* 0x000fe20000000004 */
[----:B------:R-:W-:Y:S01]  /*b820*/  IMAD R13, R13, UR18, R20 ;  /* 0x000000120d0d7c24 */ /* 0x000fe2000f8e0214 */
[----:B------:R-:W-:Y:S01]  /*b830*/  PRMT R5, R25, 0x5410, R26 ;  /* 0x0000541019057816 */ /* 0x000fe2000000001a */
[----:B------:R-:W-:Y:S01]  /*b840*/  STS.128 [R39+0x2000], R8 ;  /* 0x0020000827007388 */ /* 0x000fe20000000c00 */
[----:B------:R-:W-:Y:S01]  /*b850*/  PRMT R6, R29, 0x5410, R30 ;  /* 0x000054101d067816 */ /* 0x000fe2000000001e */
[----:B------:R-:W1:Y:S01]  /*b860*/  @P4 LDC R16, c[0x0][0x600] ;  /* 0x00018000ff104b82 */ /* 0x000e620000000800 */
[----:B------:R-:W-:Y:S01]  /*b870*/  PRMT R7, R33, 0x5410, R34 ;  /* 0x0000541021077816 */ /* 0x000fe20000000022 */
[----:B----4-:R-:W-:Y:S01]  /*b880*/  UIADD3 UR6, UPT, UPT, -UR12, UR25, URZ ;  /* 0x000000190c067290 */ /* 0x010fe2000fffe1ff */
[----:B------:R-:W-:Y:S01]  /*b890*/  IADD3 R18, P1, P0, R18, UR12, R2 ;  /* 0x0000000c12127c10 */ /* 0x000fe2000f83e002 */
[----:B------:R-:W-:Y:S01]  /*b8a0*/  USHF.R.S32.HI UR12, URZ, 0x1f, UR12 ;  /* 0x0000001fff0c7899 */ /* 0x000fe2000801140c */
[----:B------:R-:W-:Y:S01]  /*b8b0*/  IMAD.IADD R13, R19, 0x1, R13 ;  /* 0x00000001130d7824 */ /* 0x000fe200078e020d */
[----:B------:R4:W-:Y:S01]  /*b8c0*/  STS.128 [R3+0x2000], R4 ;  /* 0x0020000403007388 */ /* 0x0009e20000000c00 */
[----:B------:R-:W-:Y:S01]  /*b8d0*/  UIADD3 UR9, UPT, UPT, UR6, -0x80, URZ ;  /* 0xffffff8006097890 */ /* 0x000fe2000fffe0ff */
[C---:B------:R-:W-:Y:S01]  /*b8e0*/  ISETP.LT.AND P2, PT, R2.reuse, UR6, PT ;  /* 0x0000000602007c0c */ /* 0x040fe2000bf41270 */
[----:B--2---:R-:W-:Y:S01]  /*b8f0*/  UIMAD.WIDE.U32 UR4, UR8, UR15, URZ ;  /* 0x0000000f080472a5 */ /* 0x004fe2000f8e00ff */
[----:B------:R2:W-:Y:S06]  /*b900*/  MEMBAR.ALL.CTA ;  /* 0x0000000000007992 */ /* 0x0005ec0000008000 */
[----:B--2---:R-:W2:Y:S01]  /*b910*/  FENCE.VIEW.ASYNC.S ;  /* 0x00000000000073c6 */ /* 0x004ea20000000000 */
[----:B------:R-:W-:Y:S01]  /*b920*/  IADD3.X R13, PT, PT, R13, UR12, RZ, P1, P0 ;  /* 0x0000000c0d0d7c10 */ /* 0x000fe20008fe04ff */
[----:B------:R-:W1:Y:S01]  /*b930*/  LDCU UR13, c[0x0][0x60c] ;  /* 0x0000c180ff0d77ac */ /* 0x000e620008000800 */
[----:B------:R-:W-:Y:S01]  /*b940*/  ISETP.LT.AND P1, PT, R2, UR9, PT ;  /* 0x0000000902007c0c */ /* 0x000fe2000bf21270 */
[----:B------:R-:W-:Y:S01]  /*b950*/  UIADD3 UR4, UPT, UPT, UR8, -UR5, URZ ;  /* 0x8000000508047290 */ /* 0x000fe2000fffe0ff */
[----:B---3--:R-:W-:Y:S01]  /*b960*/  @P3 FFMA R14, R41, R14, R42 ;  /* 0x0000000e290e3223 */ /* 0x008fe2000000002a */
[----:B------:R-:W3:Y:S02]  /*b970*/  LDCU UR6, c[0x0][0x624] ;  /* 0x0000c480ff0677ac */ /* 0x000ee40008000800 */
[----:B-----5:R-:W-:Y:S01]  /*b980*/  USHF.R.U32.HI UR4, URZ, UR28, UR4 ;  /* 0x0000001cff047299 */ /* 0x020fe20008011604 */
[----:B-1----:R-:W-:Y:S01]  /*b990*/  @P4 FFMA R16, R43, R16, R52 ;  /* 0x000000102b104223 */ /* 0x002fe20000000034 */
[----:B------:R-:W1:Y:S02]  /*b9a0*/  LDCU.U8 UR28, c[0x0][0x621] ;  /* 0x0000c420ff1c77ac */ /* 0x000e640008000000 */
[----:B------:R-:W-:Y:S01]  /*b9b0*/  UIADD3 UR4, UPT, UPT, UR5, UR4, URZ ;  /* 0x0000000405047290 */ /* 0x000fe2000fffe0ff */
[----:B--2---:R2:W-:Y:S01]  /*b9c0*/  SYNCS.ARRIVE.TRANS64.ART0 RZ, [UR7+0x118], R0 ;  /* 0x00011800ffff79a7 */ /* 0x0045e20008500007 */
[----:B---3--:R-:W-:Y:S01]  /*b9d0*/  UISETP.GE.AND UP0, UPT, UR19, UR6, UPT ;  /* 0x000000061300728c */ /* 0x008fe2000bf06270 */
[----:B----4-:R-:W-:Y:S01]  /*b9e0*/  LEA R6, P0, R18, UR16, 0x2 ;  /* 0x0000001012067c11 */ /* 0x010fe2000f8010ff */
[----:B------:R-:W-:-:S02]  /*b9f0*/  IMAD.MOV.U32 R5, RZ, RZ, -0x800000 ;  /* 0xff800000ff057424 */ /* 0x000fc400078e00ff */
[----:B------:R-:W-:Y:S01]  /*ba00*/  @P3 FMUL R5, R14, 0.69314718246459960938 ;  /* 0x3f3172180e053820 */ /* 0x000fe20000400000 */
[----:B------:R-:W-:Y:S01]  /*ba10*/  IMAD.MOV.U32 R4, RZ, RZ, -0x800000 ;  /* 0xff800000ff047424 */ /* 0x000fe200078e00ff */
[----:B------:R-:W-:Y:S01]  /*ba20*/  LEA.HI.X R7, R18, UR17, R13, 0x2, P0 ;  /* 0x0000001112077c11 */ /* 0x000fe200080f140d */
[----:B------:R-:W-:Y:S01]  /*ba30*/  @P4 FMUL R4, R16, 0.69314718246459960938 ;  /* 0x3f31721810044820 */ /* 0x000fe20000400000 */
[----:B------:R2:W-:Y:S01]  /*ba40*/  SYNCS.ARRIVE.TRANS64.ART0 RZ, [UR7+0x188], R0 ;  /* 0x00018800ffff79a7 */ /* 0x0005e20008500007 */
[----:B-1----:R-:W-:Y:S02]  /*ba50*/  USHF.R.U32.HI UR18, URZ, UR28, UR4 ;  /* 0x0000001cff127299 */ /* 0x002fe40008011604 */
[----:B------:R2:W-:Y:S02]  /*ba60*/  @P2 STG.E desc[UR26][R6.64], R5 ;  /* 0x0000000506002986 */ /* 0x0005e4000c10191a */
[----:B------:R-:W-:Y:S02]  /*ba70*/  UIADD3 UR4, UPT, UPT, -UR18, URZ, URZ ;  /* 0x000000ff12047290 */ /* 0x000fe4000fffe1ff */
[----:B------:R2:W-:Y:S02]  /*ba80*/  @P1 STG.E desc[UR26][R6.64+0x200], R4 ;  /* 0x0002000406001986 */ /* 0x0005e4000c10191a */
[----:B------:R-:W-:-:S02]  /*ba90*/  UIMAD UR14, UR14, UR4, UR8 ;  /* 0x000000040e0e72a4 */ /* 0x000fc4000f8e0208 */
[----:B------:R-:W-:-:S04]  /*baa0*/  UIADD3 UR4, UPT, UPT, -UR8, URZ, URZ ;  /* 0x000000ff08047290 */ /* 0x000fc8000fffe1ff */
[----:B------:R-:W-:Y:S01]  /*bab0*/  UIMAD UR12, UR13, UR4, UR19 ;  /* 0x000000040d0c72a4 */ /* 0x000fe2000f8e0213 */
[----:B------:R-:W-:Y:S11]  /*bac0*/  BRA.U !UP0, `(.L_x_65) ;  /* 0xffffffdd08cc7547 */ /* 0x000ff6000b83ffff */
.L_x_56:
[----:B------:R-:W-:-:S06]  /*bad0*/  USHF.L.U32 UR4, UR20, 0x1f, URZ ;  /* 0x0000001f14047899 */ /* 0x000fcc00080006ff */
[----:B--2---:R-:W-:-:S04]  /*bae0*/  MOV R0, UR4 ;  /* 0x0000000400007c02 */ /* 0x004fc80008000f00 */
[----:B------:R-:W1:Y:S02]  /*baf0*/  SYNCS.PHASECHK.TRANS64.TRYWAIT P0, [UR7+0x198], R0 ;  /* 0x00019800ff0075a7 */ /* 0x000e640008001107 */
[----:B-1----:R-:W-:Y:S05]  /*bb00*/  @!P0 BRA `(.L_x_66) ;  /* 0x0000001000448947 */ /* 0x002fea0003800000 */
.L_x_136:
[----:B------:R-:W-:Y:S06]  /*bb10*/  BAR.ARV 0x2, 0x1a0 ;  /* 0x0086800000007b1d */ /* 0x000fec0000002000 */
[----:B------:R-:W-:Y:S05]  /*bb20*/  EXIT ;  /* 0x000000000000794d */ /* 0x000fea0003800000 */
.L_x_3:
[----:B------:R-:W-:Y:S02]  /*bb30*/  MOV R3, UR6 ;  /* 0x0000000600037c02 */ /* 0x000fe40008000f00 */
[-C--:B------:R-:W-:Y:S02]  /*bb40*/  MOV R8, R5.reuse ;  /* 0x0000000500087202 */ /* 0x080fe40000000f00 */
[----:B------:R-:W-:-:S07]  /*bb50*/  MOV R9, R5 ;  /* 0x0000000500097202 */ /* 0x000fce0000000f00 */
.L_x_67:
[----:B-1----:R1:W2:Y:S02]  /*bb60*/  SYNCS.PHASECHK.TRANS64.TRYWAIT P0, [R3+URZ+0x180], R9 ;  /* 0x00018009030075a7 */ /* 0x0022a400080011ff */
[----:B--2---:R-:W-:Y:S05]  /*bb70*/  @!P0 NANOSLEEP.SYNCS 0x989680 ;  /* 0x009896800000895d */ /* 0x004fea0003900000 */
[----:B------:R-:W2:Y:S02]  /*bb80*/  @!P0 SYNCS.PHASECHK.TRANS64 P0, [R3+URZ+0x180], R9 ;  /* 0x00018009030085a7 */ /* 0x000ea400080010ff */
[----:B--2---:R-:W-:Y:S05]  /*bb90*/  @!P0 BRA `(.L_x_67) ;  /* 0xfffffffc00f08947 */ /* 0x004fea000383ffff */
[----:B------:R-:W-:Y:S05]  /*bba0*/  BRA `(.L_x_68) ;  /* 0xffffff4c00cc7947 */ /* 0x000fea000383ffff */
.L_x_4:
[----:B-1----:R-:W-:Y:S02]  /*bbb0*/  MOV R3, UR6 ;  /* 0x0000000600037c02 */ /* 0x002fe40008000f00 */
[-C--:B------:R-:W-:Y:S02]  /*bbc0*/  MOV R8, R5.reuse ;  /* 0x0000000500087202 */ /* 0x080fe40000000f00 */
[----:B------:R-:W-:-:S07]  /*bbd0*/  MOV R9, R5 ;  /* 0x0000000500097202 */ /* 0x000fce0000000f00 */
.L_x_69:
[----:B-1----:R1:W2:Y:S02]  /*bbe0*/  SYNCS.PHASECHK.TRANS64.TRYWAIT P0, [R3+URZ+0x188], R9 ;  /* 0x00018809030075a7 */ /* 0x0022a400080011ff */
[----:B--2---:R-:W-:Y:S05]  /*bbf0*/  @!P0 NANOSLEEP.SYNCS 0x989680 ;  /* 0x009896800000895d */ /* 0x004fea0003900000 */
[----:B------:R-:W2:Y:S02]  /*bc00*/  @!P0 SYNCS.PHASECHK.TRANS64 P0, [R3+URZ+0x188], R9 ;  /* 0x00018809030085a7 */ /* 0x000ea400080010ff */
[----:B--2---:R-:W-:Y:S05]  /*bc10*/  @!P0 BRA `(.L_x_69) ;  /* 0xfffffffc00f08947 */ /* 0x004fea000383ffff */
[----:B------:R-:W-:Y:S05]  /*bc20*/  BRA `(.L_x_70) ;  /* 0xffffff4c00c47947 */ /* 0x000fea000383ffff */
.L_x_11:
[----:B------:R-:W-:Y:S02]  /*bc30*/  MOV R4, UR5 ;  /* 0x0000000500047c02 */ /* 0x000fe40008000f00 */
[----:B------:R-:W-:Y:S02]  /*bc40*/  MOV R5, UR5 ;  /* 0x0000000500057c02 */ /* 0x000fe40008000f00 */
[----:B------:R-:W-:-:S07]  /*bc50*/  MOV R3, UR4 ;  /* 0x0000000400037c02 */ /* 0x000fce0008000f00 */
.L_x_71:
[----:B-1----:R1:W2:Y:S02]  /*bc60*/  SYNCS.PHASECHK.TRANS64.TRYWAIT P0, [R3+URZ], R5 ;  /* 0x00000005030075a7 */ /* 0x0022a400080011ff */
[----:B--2---:R-:W-:Y:S05]  /*bc70*/  @!P0 NANOSLEEP.SYNCS 0x989680 ;  /* 0x009896800000895d */ /* 0x004fea0003900000 */
[----:B------:R-:W2:Y:S02]  /*bc80*/  @!P0 SYNCS.PHASECHK.TRANS64 P0, [R3+URZ], R5 ;  /* 0x00000005030085a7 */ /* 0x000ea400080010ff */
[----:B--2---:R-:W-:Y:S05]  /*bc90*/  @!P0 BRA `(.L_x_71) ;  /* 0xfffffffc00f08947 */ /* 0x004fea000383ffff */
[----:B------:R-:W-:Y:S05]  /*bca0*/  BRA `(.L_x_72) ;  /* 0xffffff5800647947 */ /* 0x000fea000383ffff */
.L_x_12:
[----:B------:R-:W-:Y:S02]  /*bcb0*/  MOV R4, UR6 ;  /* 0x0000000600047c02 */ /* 0x000fe40008000f00 */
[----:B------:R-:W-:Y:S02]  /*bcc0*/  MOV R5, UR6 ;  /* 0x0000000600057c02 */ /* 0x000fe40008000f00 */
[----:B------:R-:W-:-:S07]  /*bcd0*/  MOV R3, UR17 ;  /* 0x0000001100037c02 */ /* 0x000fce0008000f00 */
.L_x_73:
[----:B-1----:R1:W2:Y:S02]  /*bce0*/  SYNCS.PHASECHK.TRANS64.TRYWAIT P0, [R3+URZ+0x20], R5 ;  /* 0x00002005030075a7 */ /* 0x0022a400080011ff */
[----:B--2---:R-:W-:Y:S05]  /*bcf0*/  @!P0 NANOSLEEP.SYNCS 0x989680 ;  /* 0x009896800000895d */ /* 0x004fea0003900000 */
[----:B------:R-:W2:Y:S02]  /*bd00*/  @!P0 SYNCS.PHASECHK.TRANS64 P0, [R3+URZ+0x20], R5 ;  /* 0x00002005030085a7 */ /* 0x000ea400080010ff */
[----:B--2---:R-:W-:Y:S05]  /*bd10*/  @!P0 BRA `(.L_x_73) ;  /* 0xfffffffc00f08947 */ /* 0x004fea000383ffff */
[----:B------:R-:W-:Y:S05]  /*bd20*/  BRA `(.L_x_74) ;  /* 0xffffff5800587947 */ /* 0x000fea000383ffff */
.L_x_13:
[----:B------:R-:W-:Y:S02]  /*bd30*/  MOV R4, UR5 ;  /* 0x0000000500047c02 */ /* 0x000fe40008000f00 */
[----:B------:R-:W-:Y:S02]  /*bd40*/  MOV R5, UR5 ;  /* 0x0000000500057c02 */ /* 0x000fe40008000f00 */
[----:B------:R-:W-:-:S07]  /*bd50*/  MOV R3, UR4 ;  /* 0x0000000400037c02 */ /* 0x000fce0008000f00 */
.L_x_75:
[----:B-1----:R1:W2:Y:S02]  /*bd60*/  SYNCS.PHASECHK.TRANS64.TRYWAIT P0, [R3+URZ+0x8], R5 ;  /* 0x00000805030075a7 */ /* 0x0022a400080011ff */
[----:B--2---:R-:W-:Y:S05]  /*bd70*/  @!P0 NANOSLEEP.SYNCS 0x989680 ;  /* 0x009896800000895d */ /* 0x004fea0003900000 */
[----:B------:R-:W2:Y:S02]  /*bd80*/  @!P0 SYNCS.PHASECHK.TRANS64 P0, [R3+URZ+0x8], R5 ;  /* 0x00000805030085a7 */ /* 0x000ea400080010ff */
[----:B--2---:R-:W-:Y:S05]  /*bd90*/  @!P0 BRA `(.L_x_75) ;  /* 0xfffffffc00f08947 */ /* 0x004fea000383ffff */
[----:B------:R-:W-:Y:S05]  /*bda0*/  BRA `(.L_x_76) ;  /* 0xffffff5800c07947 */ /* 0x000fea000383ffff */
.L_x_15:
[----:B------:R-:W-:Y:S02]  /*bdb0*/  MOV R12, UR5 ;  /* 0x00000005000c7c02 */ /* 0x000fe40008000f00 */
[----:B------:R-:W-:Y:S02]  /*bdc0*/  MOV R13, UR5 ;  /* 0x00000005000d7c02 */ /* 0x000fe40008000f00 */
[----:B------:R-:W-:Y:S07]  /*bdd0*/  MOV R8, UR29 ;  /* 0x0000001d00087c02 */ /* 0x000fee0008000f00 */
.L_x_77:
[----:B-1----:R1:W3:Y:S02]  /*bde0*/  SYNCS.PHASECHK.TRANS64.TRYWAIT P0, [R8+URZ], R13 ;  /* 0x0000000d080075a7 */ /* 0x0022e400080011ff */
[----:B---3--:R-:W-:Y:S05]  /*bdf0*/  @!P0 NANOSLEEP.SYNCS 0x989680 ;  /* 0x009896800000895d */ /* 0x008fea0003900000 */
[----:B------:R-:W3:Y:S02]  /*be00*/  @!P0 SYNCS.PHASECHK.TRANS64 P0, [R8+URZ], R13 ;  /* 0x0000000d080085a7 */ /* 0x000ee400080010ff */
[----:B---3--:R-:W-:Y:S05]  /*be10*/  @!P0 BRA `(.L_x_77) ;  /* 0xfffffffc00f08947 */ /* 0x008fea000383ffff */
[----:B------:R-:W-:Y:S05]  /*be20*/  BRA `(.L_x_78) ;  /* 0xffffff5c00407947 */ /* 0x000fea000383ffff */
.L_x_16:
[----:B------:R-:W-:Y:S02]  /*be30*/  MOV R12, UR7 ;  /* 0x00000007000c7c02 */ /* 0x000fe40008000f00 */
[----:B------:R-:W-:Y:S02]  /*be40*/  MOV R13, UR7 ;  /* 0x00000007000d7c02 */ /* 0x000fe40008000f00 */
[----:B------:R-:W-:Y:S07]  /*be50*/  MOV R10, UR4 ;  /* 0x00000004000a7c02 */ /* 0x000fee0008000f00 */
.L_x_79:
[----:B-1----:R1:W2:Y:S02]  /*be60*/  SYNCS.PHASECHK.TRANS64.TRYWAIT P0, [R10+URZ+0x110], R13 ;  /* 0x0001100d0a0075a7 */ /* 0x0022a400080011ff */
[----:B--2---:R-:W-:Y:S05]  /*be70*/  @!P0 NANOSLEEP.SYNCS 0x989680 ;  /* 0x009896800000895d */ /* 0x004fea0003900000 */
[----:B------:R-:W2:Y:S02]  /*be80*/  @!P0 SYNCS.PHASECHK.TRANS64 P0, [R10+URZ+0x110], R13 ;  /* 0x0001100d0a0085a7 */ /* 0x000ea400080010ff */
[----:B--2---:R-:W-:Y:S05]  /*be90*/  @!P0 BRA `(.L_x_79) ;  /* 0xfffffffc00f08947 */ /* 0x004fea000383ffff */
[----:B------:R-:W-:Y:S05]  /*bea0*/  BRA `(.L_x_80) ;  /* 0xffffff5c004c7947 */ /* 0x000fea000383ffff */
.L_x_17:
[----:B------:R-:W-:Y:S02]  /*beb0*/  MOV R12, UR7 ;  /* 0x00000007000c7c02 */ /* 0x000fe40008000f00 */
[----:B------:R-:W-:Y:S02]  /*bec0*/  MOV R13, UR7 ;  /* 0x00000007000d7c02 */ /* 0x000fe40008000f00 */
[----:B------:R-:W-:Y:S07]  /*bed0*/  MOV R10, UR4 ;  /* 0x00000004000a7c02 */ /* 0x000fee0008000f00 */
.L_x_81:
[----:B-1----:R1:W2:Y:S02]  /*bee0*/  SYNCS.PHASECHK.TRANS64.TRYWAIT P0, [R10+URZ+0x120], R13 ;  /* 0x0001200d0a0075a7 */ /* 0x0022a400080011ff */
[----:B--2---:R-:W-:Y:S05]  /*bef0*/  @!P0 NANOSLEEP.SYNCS 0x989680 ;  /* 0x009896800000895d */ /* 0x004fea0003900000 */
[----:B------:R-:W2:Y:S02]  /*bf00*/  @!P0 SYNCS.PHASECHK.TRANS64 P0, [R10+URZ+0x120], R13 ;  /* 0x0001200d0a0085a7 */ /* 0x000ea400080010ff */
[----:B--2---:R-:W-:Y:S05]  /*bf10*/  @!P0 BRA `(.L_x_81) ;  /* 0xfffffffc00f08947 */ /* 0x004fea000383ffff */
[----:B------:R-:W-:Y:S05]  /*bf20*/  BRA `(.L_x_82) ;  /* 0xffffff5c008c7947 */ /* 0x000fea000383ffff */
.L_x_18:
[----:B------:R-:W-:Y:S02]  /*bf30*/  MOV R12, UR5 ;  /* 0x00000005000c7c02 */ /* 0x000fe40008000f00 */
[----:B-1----:R-:W-:Y:S02]  /*bf40*/  MOV R13, UR5 ;  /* 0x00000005000d7c02 */ /* 0x002fe40008000f00 */
[----:B------:R-:W-:Y:S07]  /*bf50*/  MOV R8, UR24 ;  /* 0x0000001800087c02 */ /* 0x000fee0008000f00 */
.L_x_83:
[----:B-1----:R1:W2:Y:S02]  /*bf60*/  SYNCS.PHASECHK.TRANS64.TRYWAIT P0, [R8+URZ], R13 ;  /* 0x0000000d080075a7 */ /* 0x0022a400080011ff */
[----:B--2---:R-:W-:Y:S05]  /*bf70*/  @!P0 NANOSLEEP.SYNCS 0x989680 ;  /* 0x009896800000895d */ /* 0x004fea0003900000 */
[----:B------:R-:W2:Y:S02]  /*bf80*/  @!P0 SYNCS.PHASECHK.TRANS64 P0, [R8+URZ], R13 ;  /* 0x0000000d080085a7 */ /* 0x000ea400080010ff */
[----:B--2---:R-:W-:Y:S05]  /*bf90*/  @!P0 BRA `(.L_x_83) ;  /* 0xfffffffc00f08947 */ /* 0x004fea000383ffff */
[----:B------:R-:W-:Y:S05]  /*bfa0*/  BRA `(.L_x_84) ;  /* 0xffffff5c00a87947 */ /* 0x000fea000383ffff */
.L_x_19:
[----:B------:R-:W-:Y:S02]  /*bfb0*/  MOV R12, UR7 ;  /* 0x00000007000c7c02 */ /* 0x000fe40008000f00 */
[----:B------:R-:W-:Y:S02]  /*bfc0*/  MOV R13, UR7 ;  /* 0x00000007000d7c02 */ /* 0x000fe40008000f00 */
[----:B------:R-:W-:Y:S07]  /*bfd0*/  MOV R10, UR4 ;  /* 0x00000004000a7c02 */ /* 0x000fee0008000f00 */
.L_x_85:
[----:B-1----:R1:W2:Y:S02]  /*bfe0*/  SYNCS.PHASECHK.TRANS64.TRYWAIT P0, [R10+URZ+0x118], R13 ;  /* 0x0001180d0a0075a7 */ /* 0x0022a400080011ff */
[----:B--2---:R-:W-:Y:S05]  /*bff0*/  @!P0 NANOSLEEP.SYNCS 0x989680 ;  /* 0x009896800000895d */ /* 0x004fea0003900000 */
[----:B------:R-:W2:Y:S02]  /*c000*/  @!P0 SYNCS.PHASECHK.TRANS64 P0, [R10+URZ+0x118], R13 ;  /* 0x0001180d0a0085a7 */ /* 0x000ea400080010ff */
[----:B--2---:R-:W-:Y:S05]  /*c010*/  @!P0 BRA `(.L_x_85) ;  /* 0xfffffffc00f08947 */ /* 0x004fea000383ffff */
[----:B------:R-:W-:Y:S05]  /*c020*/  BRA `(.L_x_86) ;  /* 0xffffff5c00fc7947 */ /* 0x000fea000383ffff */
.L_x_20:
[----:B------:R-:W-:Y:S02]  /*c030*/  MOV R12, UR7 ;  /* 0x00000007000c7c02 */ /* 0x000fe40008000f00 */
[----:B------:R-:W-:Y:S02]  /*c040*/  MOV R13, UR7 ;  /* 0x00000007000d7c02 */ /* 0x000fe40008000f00 */
[----:B------:R-:W-:Y:S07]  /*c050*/  MOV R8, UR4 ;  /* 0x0000000400087c02 */ /* 0x000fee0008000f00 */
.L_x_87:
[----:B-1----:R1:W2:Y:S02]  /*c060*/  SYNCS.PHASECHK.TRANS64.TRYWAIT P0, [R8+URZ+0x128], R13 ;  /* 0x0001280d080075a7 */ /* 0x0022a400080011ff */
[----:B--2---:R-:W-:Y:S05]  /*c070*/  @!P0 NANOSLEEP.SYNCS 0x989680 ;  /* 0x009896800000895d */ /* 0x004fea0003900000 */
[----:B------:R-:W2:Y:S02]  /*c080*/  @!P0 SYNCS.PHASECHK.TRANS64 P0, [R8+URZ+0x128], R13 ;  /* 0x0001280d080085a7 */ /* 0x000ea400080010ff */
[----:B--2---:R-:W-:Y:S05]  /*c090*/  @!P0 BRA `(.L_x_87) ;  /* 0xfffffffc00f08947 */ /* 0x004fea000383ffff */
[----:B------:R-:W-:Y:S05]  /*c0a0*/  BRA `(.L_x_88) ;  /* 0xffffff6000187947 */ /* 0x000fea000383ffff */
.L_x_22:
[----:B------:R-:W-:Y:S02]  /*c0b0*/  MOV R4, UR5 ;  /* 0x0000000500047c02 */ /* 0x000fe40008000f00 */
[----:B------:R-:W-:Y:S02]  /*c0c0*/  MOV R5, UR5 ;  /* 0x0000000500057c02 */ /* 0x000fe40008000f00 */
[----:B------:R-:W-:-:S07]  /*c0d0*/  MOV R3, UR17 ;  /* 0x0000001100037c02 */ /* 0x000fce0008000f00 */
.L_x_89:
[----:B--2---:R2:W3:Y:S02]  /*c0e0*/  SYNCS.PHASECHK.TRANS64.TRYWAIT P0, [R3+URZ+0x20], R5 ;  /* 0x00002005030075a7 */ /* 0x0044e400080011ff */
[----:B---3--:R-:W-:Y:S05]  /*c0f0*/  @!P0 NANOSLEEP.SYNCS 0x989680 ;  /* 0x009896800000895d */ /* 0x008fea0003900000 */
[----:B------:R-:W3:Y:S02]  /*c100*/  @!P0 SYNCS.PHASECHK.TRANS64 P0, [R3+URZ+0x20], R5 ;  /* 0x00002005030085a7 */ /* 0x000ee400080010ff */
[----:B---3--:R-:W-:Y:S05]  /*c110*/  @!P0 BRA `(.L_x_89) ;  /* 0xfffffffc00f08947 */ /* 0x008fea000383ffff */
[----:B------:R-:W-:Y:S05]  /*c120*/  BRA `(.L_x_90) ;  /* 0xffffff60007c7947 */ /* 0x000fea000383ffff */
.L_x_23:
[----:B------:R-:W-:Y:S02]  /*c130*/  MOV R6, UR5 ;  /* 0x0000000500067c02 */ /* 0x000fe40008000f00 */
[----:B------:R-:W-:Y:S02]  /*c140*/  MOV R7, UR5 ;  /* 0x0000000500077c02 */ /* 0x000fe40008000f00 */
[----:B------:R-:W-:-:S07]  /*c150*/  MOV R5, UR4 ;  /* 0x0000000400057c02 */ /* 0x000fce0008000f00 */
.L_x_91:
[----:B--2---:R2:W3:Y:S02]  /*c160*/  SYNCS.PHASECHK.TRANS64.TRYWAIT P0, [R5+URZ+0x110], R7 ;  /* 0x00011007050075a7 */ /* 0x0044e400080011ff */
[----:B---3--:R-:W-:Y:S05]  /*c170*/  @!P0 NANOSLEEP.SYNCS 0x989680 ;  /* 0x009896800000895d */ /* 0x008fea0003900000 */
[----:B------:R-:W3:Y:S02]  /*c180*/  @!P0 SYNCS.PHASECHK.TRANS64 P0, [R5+URZ+0x110], R7 ;  /* 0x00011007050085a7 */ /* 0x000ee400080010ff */
[----:B---3--:R-:W-:Y:S05]  /*c190*/  @!P0 BRA `(.L_x_91) ;  /* 0xfffffffc00f08947 */ /* 0x008fea000383ffff */
[----:B------:R-:W-:Y:S05]  /*c1a0*/  BRA `(.L_x_92) ;  /* 0xffffff6000887947 */ /* 0x000fea000383ffff */
.L_x_24:
[----:B------:R-:W-:Y:S02]  /*c1b0*/  MOV R6, UR5 ;  /* 0x0000000500067c02 */ /* 0x000fe40008000f00 */
[----:B------:R-:W-:Y:S02]  /*c1c0*/  MOV R7, UR5 ;  /* 0x0000000500077c02 */ /* 0x000fe40008000f00 */
[----:B------:R-:W-:-:S07]  /*c1d0*/  MOV R5, UR4 ;  /* 0x0000000400057c02 */ /* 0x000fce0008000f00 */
.L_x_93:
[----:B--2---:R2:W3:Y:S02]  /*c1e0*/  SYNCS.PHASECHK.TRANS64.TRYWAIT P0, [R5+URZ+0x120], R7 ;  /* 0x00012007050075a7 */ /* 0x0044e400080011ff */
[----:B---3--:R-:W-:Y:S05]  /*c1f0*/  @!P0 NANOSLEEP.SYNCS 0x989680 ;  /* 0x009896800000895d */ /* 0x008fea0003900000 */
[----:B------:R-:W3:Y:S02]  /*c200*/  @!P0 SYNCS.PHASECHK.TRANS64 P0, [R5+URZ+0x120], R7 ;  /* 0x00012007050085a7 */ /* 0x000ee400080010ff */
[----:B---3--:R-:W-:Y:S05]  /*c210*/  @!P0 BRA `(.L_x_93) ;  /* 0xfffffffc00f08947 */ /* 0x008fea000383ffff */
[----:B------:R-:W-:Y:S05]  /*c220*/  BRA `(.L_x_94) ;  /* 0xffffff6000dc7947 */ /* 0x000fea000383ffff */
.L_x_25:
[----:B------:R-:W-:Y:S02]  /*c230*/  MOV R6, UR5 ;  /* 0x0000000500067c02 */ /* 0x000fe40008000f00 */
[----:B------:R-:W-:Y:S02]  /*c240*/  MOV R7, UR5 ;  /* 0x0000000500077c02 */ /* 0x000fe40008000f00 */
[----:B------:R-:W-:-:S07]  /*c250*/  MOV R5, UR4 ;  /* 0x0000000400057c02 */ /* 0x000fce0008000f00 */
.L_x_95:
[----:B--2---:R2:W3:Y:S02]  /*c260*/  SYNCS.PHASECHK.TRANS64.TRYWAIT P0, [R5+URZ+0x118], R7 ;  /* 0x00011807050075a7 */ /* 0x0044e400080011ff */
[----:B---3--:R-:W-:Y:S05]  /*c270*/  @!P0 NANOSLEEP.SYNCS 0x989680 ;  /* 0x009896800000895d */ /* 0x008fea0003900000 */
[----:B------:R-:W3:Y:S02]  /*c280*/  @!P0 SYNCS.PHASECHK.TRANS64 P0, [R5+URZ+0x118], R7 ;  /* 0x00011807050085a7 */ /* 0x000ee400080010ff */
[----:B---3--:R-:W-:Y:S05]  /*c290*/  @!P0 BRA `(.L_x_95) ;  /* 0xfffffffc00f08947 */ /* 0x008fea000383ffff */
[----:B------:R-:W-:Y:S05]  /*c2a0*/  BRA `(.L_x_96) ;  /* 0xffffff6000ec7947 */ /* 0x000fea000383ffff */
.L_x_26:
[----:B------:R-:W-:Y:S02]  /*c2b0*/  MOV R4, UR5 ;  /* 0x0000000500047c02 */ /* 0x000fe40008000f00 */
[----:B--2---:R-:W-:Y:S02]  /*c2c0*/  MOV R5, UR5 ;  /* 0x0000000500057c02 */ /* 0x004fe40008000f00 */
[----:B------:R-:W-:-:S07]  /*c2d0*/  MOV R3, UR4 ;  /* 0x0000000400037c02 */ /* 0x000fce0008000f00 */
.L_x_97:
[----:B--2---:R2:W3:Y:S02]  /*c2e0*/  SYNCS.PHASECHK.TRANS64.TRYWAIT P0, [R3+URZ+0x128], R5 ;  /* 0x00012805030075a7 */ /* 0x0044e400080011ff */
[----:B---3--:R-:W-:Y:S05]  /*c2f0*/  @!P0 NANOSLEEP.SYNCS 0x989680 ;  /* 0x009896800000895d */ /* 0x008fea0003900000 */
[----:B------:R-:W3:Y:S02]  /*c300*/  @!P0 SYNCS.PHASECHK.TRANS64 P0, [R3+URZ+0x128], R5 ;  /* 0x00012805030085a7 */ /* 0x000ee400080010ff */
[----:B---3--:R-:W-:Y:S05]  /*c310*/  @!P0 BRA `(.L_x_97) ;  /* 0xfffffffc00f08947 */ /* 0x008fea000383ffff */
[----:B------:R-:W-:Y:S05]  /*c320*/  BRA `(.L_x_98) ;  /* 0xffffff6400187947 */ /* 0x000fea000383ffff */
.L_x_34:
[----:B------:R-:W-:Y:S02]  /*c330*/  MOV R4, UR4 ;  /* 0x0000000400047c02 */ /* 0x000fe40008000f00 */
[----:B------:R-:W-:Y:S02]  /*c340*/  MOV R5, UR4 ;  /* 0x0000000400057c02 */ /* 0x000fe40008000f00 */
[----:B------:R-:W-:-:S07]  /*c350*/  MOV R3, UR9 ;  /* 0x0000000900037c02 */ /* 0x000fce0008000f00 */
.L_x_99:
[----:B-1----:R1:W2:Y:S02]  /*c360*/  SYNCS.PHASECHK.TRANS64.TRYWAIT P0, [R3+URZ+0x90], R5 ;  /* 0x00009005030075a7 */ /* 0x0022a400080011ff */
[----:B--2---:R-:W-:Y:S05]  /*c370*/  @!P0 NANOSLEEP.SYNCS 0x989680 ;  /* 0x009896800000895d */ /* 0x004fea0003900000 */
[----:B------:R-:W2:Y:S02]  /*c380*/  @!P0 SYNCS.PHASECHK.TRANS64 P0, [R3+URZ+0x90], R5 ;  /* 0x00009005030085a7 */ /* 0x000ea400080010ff */
[----:B--2---:R-:W-:Y:S05]  /*c390*/  @!P0 BRA `(.L_x_99) ;  /* 0xfffffffc00f08947 */ /* 0x004fea000383ffff */
[----:B------:R-:W-:Y:S05]  /*c3a0*/  BRA `(.L_x_100) ;  /* 0xffffff6c003c7947 */ /* 0x000fea000383ffff */
.L_x_35:
[----:B------:R-:W-:Y:S02]  /*c3b0*/  MOV R4, UR7 ;  /* 0x0000000700047c02 */ /* 0x000fe40008000f00 */
[----:B------:R-:W-:Y:S02]  /*c3c0*/  MOV R5, UR7 ;  /* 0x0000000700057c02 */ /* 0x000fe40008000f00 */
[----:B------:R-:W-:-:S07]  /*c3d0*/  MOV R3, UR57 ;  /* 0x0000003900037c02 */ /* 0x000fce0008000f00 */
.L_x_101:
[----:B-1----:R1:W2:Y:S02]  /*c3e0*/  SYNCS.PHASECHK.TRANS64.TRYWAIT P0, [R3+URZ+0x10], R5 ;  /* 0x00001005030075a7 */ /* 0x0022a400080011ff */
[----:B--2---:R-:W-:Y:S05]  /*c3f0*/  @!P0 NANOSLEEP.SYNCS 0x989680 ;  /* 0x009896800000895d */ /* 0x004fea0003900000 */
[----:B------:R-:W2:Y:S02]  /*c400*/  @!P0 SYNCS.PHASECHK.TRANS64 P0, [R3+URZ+0x10], R5 ;  /* 0x00001005030085a7 */ /* 0x000ea400080010ff */
[----:B--2---:R-:W-:Y:S05]  /*c410*/  @!P0 BRA `(.L_x_101) ;  /* 0xfffffffc00f08947 */ /* 0x004fea000383ffff */
[----:B------:R-:W-:Y:S05]  /*c420*/  BRA `(.L_x_102) ;  /* 0xffffff6c009c7947 */ /* 0x000fea000383ffff */
.L_x_36:
[----:B------:R-:W-:Y:S02]  /*c430*/  MOV R4, UR7 ;  /* 0x0000000700047c02 */ /* 0x000fe40008000f00 */
[----:B------:R-:W-:Y:S02]  /*c440*/  MOV R5, UR7 ;  /* 0x0000000700057c02 */ /* 0x000fe40008000f00 */
[----:B------:R-:W-:-:S07]  /*c450*/  MOV R3, UR57 ;  /* 0x0000003900037c02 */ /* 0x000fce0008000f00 */
.L_x_103:
[----:B-1----:R1:W2:Y:S02]  /*c460*/  SYNCS.PHASECHK.TRANS64.TRYWAIT P0, [R3+URZ+0x18], R5 ;  /* 0x00001805030075a7 */ /* 0x0022a400080011ff */
[----:B--2---:R-:W-:Y:S05]  /*c470*/  @!P0 NANOSLEEP.SYNCS 0x989680 ;  /* 0x009896800000895d */ /* 0x004fea0003900000 */
[----:B------:R-:W2:Y:S02]  /*c480*/  @!P0 SYNCS.PHASECHK.TRANS64 P0, [R3+URZ+0x18], R5 ;  /* 0x00001805030085a7 */ /* 0x000ea400080010ff */
[----:B--2---:R-:W-:Y:S05]  /*c490*/  @!P0 BRA `(.L_x_103) ;  /* 0xfffffffc00f08947 */ /* 0x004fea000383ffff */
[----:B------:R-:W-:Y:S05]  /*c4a0*/  BRA `(.L_x_104) ;  /* 0xffffff7000147947 */ /* 0x000fea000383ffff */
.L_x_37:
[----:B------:R-:W-:Y:S02]  /*c4b0*/  MOV R4, UR15 ;  /* 0x0000000f00047c02 */ /* 0x000fe40008000f00 */
[----:B------:R-:W-:Y:S02]  /*c4c0*/  MOV R5, UR15 ;  /* 0x0000000f00057c02 */ /* 0x000fe40008000f00 */
[----:B------:R-:W-:-:S07]  /*c4d0*/  MOV R3, UR14 ;  /* 0x0000000e00037c02 */ /* 0x000fce0008000f00 */
.L_x_105:
[----:B-1----:R1:W2:Y:S02]  /*c4e0*/  SYNCS.PHASECHK.TRANS64.TRYWAIT P0, [R3+URZ+0x90], R5 ;  /* 0x00009005030075a7 */ /* 0x0022a400080011ff */
[----:B--2---:R-:W-:Y:S05]  /*c4f0*/  @!P0 NANOSLEEP.SYNCS 0x989680 ;  /* 0x009896800000895d */ /* 0x004fea0003900000 */
[----:B------:R-:W2:Y:S02]  /*c500*/  @!P0 SYNCS.PHASECHK.TRANS64 P0, [R3+URZ+0x90], R5 ;  /* 0x00009005030085a7 */ /* 0x000ea400080010ff */
[----:B--2---:R-:W-:Y:S05]  /*c510*/  @!P0 BRA `(.L_x_105) ;  /* 0xfffffffc00f08947 */ /* 0x004fea000383ffff */
[----:B------:R-:W-:Y:S05]  /*c520*/  BRA `(.L_x_106) ;  /* 0xffffff7000907947 */ /* 0x000fea000383ffff */
.L_x_39:
[----:B------:R-:W-:Y:S02]  /*c530*/  MOV R6, UR5 ;  /* 0x0000000500067c02 */ /* 0x000fe40008000f00 */
[----:B------:R-:W-:Y:S02]  /*c540*/  MOV R7, UR5 ;  /* 0x0000000500077c02 */ /* 0x000fe40008000f00 */
[----:B------:R-:W-:-:S07]  /*c550*/  MOV R3, UR4 ;  /* 0x0000000400037c02 */ /* 0x000fce0008000f00 */
.L_x_107:
[----:B-1----:R1:W2:Y:S02]  /*c560*/  SYNCS.PHASECHK.TRANS64.TRYWAIT P0, [R3+URZ+0x90], R7 ;  /* 0x00009007030075a7 */ /* 0x0022a400080011ff */
[----:B--2---:R-:W-:Y:S05]  /*c570*/  @!P0 NANOSLEEP.SYNCS 0x989680 ;  /* 0x009896800000895d */ /* 0x004fea0003900000 */
[----:B------:R-:W2:Y:S02]  /*c580*/  @!P0 SYNCS.PHASECHK.TRANS64 P0, [R3+URZ+0x90], R7 ;  /* 0x00009007030085a7 */ /* 0x000ea400080010ff */
[----:B--2---:R-:W-:Y:S05]  /*c590*/  @!P0 BRA `(.L_x_107) ;  /* 0xfffffffc00f08947 */ /* 0x004fea000383ffff */
[----:B------:R-:W-:Y:S05]  /*c5a0*/  BRA `(.L_x_108) ;  /* 0xffffff7400807947 */ /* 0x000fea000383ffff */
.L_x_40:
[----:B------:R-:W-:Y:S02]  /*c5b0*/  MOV R6, UR6 ;  /* 0x0000000600067c02 */ /* 0x000fe40008000f00 */
[----:B------:R-:W-:Y:S02]  /*c5c0*/  MOV R7, UR6 ;  /* 0x0000000600077c02 */ /* 0x000fe40008000f00 */
[----:B------:R-:W-:-:S07]  /*c5d0*/  MOV R3, UR4 ;  /* 0x0000000400037c02 */ /* 0x000fce0008000f00 */
.L_x_109:
[----:B-1----:R1:W2:Y:S02]  /*c5e0*/  SYNCS.PHASECHK.TRANS64.TRYWAIT P0, [R3+URZ+0x90], R7 ;  /* 0x00009007030075a7 */ /* 0x0022a400080011ff */
[----:B--2---:R-:W-:Y:S05]  /*c5f0*/  @!P0 NANOSLEEP.SYNCS 0x989680 ;  /* 0x009896800000895d */ /* 0x004fea0003900000 */
[----:B------:R-:W2:Y:S02]  /*c600*/  @!P0 SYNCS.PHASECHK.TRANS64 P0, [R3+URZ+0x90], R7 ;  /* 0x00009007030085a7 */ /* 0x000ea400080010ff */
[----:B--2---:R-:W-:Y:S05]  /*c610*/  @!P0 BRA `(.L_x_109) ;  /* 0xfffffffc00f08947 */ /* 0x004fea000383ffff */
[----:B------:R-:W-:Y:S05]  /*c620*/  BRA `(.L_x_110) ;  /* 0xffffff7400c87947 */ /* 0x000fea000383ffff */
.L_x_43:
[----:B------:R-:W-:Y:S01]  /*c630*/  MOV R3, UR6 ;  /* 0x0000000600037c02 */ /* 0x000fe20008000f00 */
[----:B------:R-:W-:-:S06]  /*c640*/  UMOV UR5, UR4 ;  /* 0x0000000400057c82 */ /* 0x000fcc0008000000 */
.L_x_111:
[----:B------:R-:W-:Y:S02]  /*c650*/  MOV R4, UR4 ;  /* 0x0000000400047c02 */ /* 0x000fe40008000f00 */
[----:B-1----:R-:W-:-:S04]  /*c660*/  MOV R5, UR5 ;  /* 0x0000000500057c02 */ /* 0x002fc80008000f00 */
[----:B------:R1:W2:Y:S03]  /*c670*/  SYNCS.PHASECHK.TRANS64.TRYWAIT P0, [R3+URZ+0x90], R5 ;  /* 0x00009005030075a7 */ /* 0x0002a600080011ff */
[----:B--2---:R-:W-:Y:S05]  /*c680*/  @!P0 NANOSLEEP.SYNCS 0x989680 ;  /* 0x009896800000895d */ /* 0x004fea0003900000 */
[----:B------:R-:W2:Y:S02]  /*c690*/  @!P0 SYNCS.PHASECHK.TRANS64 P0, [R3+URZ+0x90], R5 ;  /* 0x00009005030085a7 */ /* 0x000ea400080010ff */
[----:B--2---:R-:W-:Y:S05]  /*c6a0*/  @!P0 BRA `(.L_x_111) ;  /* 0xfffffffc00e88947 */ /* 0x004fea000383ffff */
[----:B------:R-:W-:Y:S05]  /*c6b0*/  BRA `(.L_x_112) ;  /* 0xffffff7c007c7947 */ /* 0x000fea000383ffff */
.L_x_44:
[----:B------:R-:W-:Y:S01]  /*c6c0*/  MOV R3, UR7 ;  /* 0x0000000700037c02 */ /* 0x000fe20008000f00 */
[----:B------:R-:W-:-:S06]  /*c6d0*/  UMOV UR5, UR4 ;  /* 0x0000000400057c82 */ /* 0x000fcc0008000000 */
.L_x_113:
[----:B------:R-:W-:Y:S02]  /*c6e0*/  MOV R4, UR4 ;  /* 0x0000000400047c02 */ /* 0x000fe40008000f00 */
[----:B-1----:R-:W-:-:S04]  /*c6f0*/  MOV R5, UR5 ;  /* 0x0000000500057c02 */ /* 0x002fc80008000f00 */
[----:B------:R1:W2:Y:S03]  /*c700*/  SYNCS.PHASECHK.TRANS64.TRYWAIT P0, [R3+URZ+0x18], R5 ;  /* 0x00001805030075a7 */ /* 0x0002a600080011ff */
[----:B--2---:R-:W-:Y:S05]  /*c710*/  @!P0 NANOSLEEP.SYNCS 0x989680 ;  /* 0x009896800000895d */ /* 0x004fea0003900000 */
[----:B------:R-:W2:Y:S02]  /*c720*/  @!P0 SYNCS.PHASECHK.TRANS64 P0, [R3+URZ+0x18], R5 ;  /* 0x00001805030085a7 */ /* 0x000ea400080010ff */
[----:B--2---:R-:W-:Y:S05]  /*c730*/  @!P0 BRA `(.L_x_113) ;  /* 0xfffffffc00e88947 */ /* 0x004fea000383ffff */
[----:B------:R-:W-:Y:S05]  /*c740*/  BRA `(.L_x_114) ;  /* 0xffffff7c00747947 */ /* 0x000fea000383ffff */
.L_x_47:
[----:B------:R-:W-:Y:S02]  /*c750*/  MOV R6, UR6 ;  /* 0x0000000600067c02 */ /* 0x000fe40008000f00 */
[----:B------:R-:W-:-:S07]  /*c760*/  MOV R7, UR6 ;  /* 0x0000000600077c02 */ /* 0x000fce0008000f00 */
.L_x_115:
[----:B-1----:R1:W2:Y:S02]  /*c770*/  SYNCS.PHASECHK.TRANS64.TRYWAIT P0, [UR8], R7 ;  /* 0x00000007ff0075a7 */ /* 0x0022a40008001108 */
[----:B--2---:R-:W-:Y:S05]  /*c780*/  @!P0 NANOSLEEP.SYNCS 0x989680 ;  /* 0x009896800000895d */ /* 0x004fea0003900000 */
[----:B------:R-:W2:Y:S02]  /*c790*/  @!P0 SYNCS.PHASECHK.TRANS64 P0, [UR8], R7 ;  /* 0x00000007ff0085a7 */ /* 0x000ea40008001008 */
[----:B--2---:R-:W-:Y:S05]  /*c7a0*/  @!P0 BRA `(.L_x_115) ;  /* 0xfffffffc00f08947 */ /* 0x004fea000383ffff */
[----:B------:R-:W-:Y:S05]  /*c7b0*/  BRA `(.L_x_116) ;  /* 0xffffff8000747947 */ /* 0x000fea000383ffff */
.L_x_48:
[----:B------:R-:W-:Y:S01]  /*c7c0*/  UIADD3 UR7, UPT, UPT, UR5, 0x100, URZ ;  /* 0x0000010005077890 */ /* 0x000fe2000fffe0ff */
[----:B------:R-:W-:Y:S02]  /*c7d0*/  MOV R6, UR4 ;  /* 0x0000000400067c02 */ /* 0x000fe40008000f00 */
[----:B-1----:R-:W-:-:S03]  /*c7e0*/  MOV R7, UR4 ;  /* 0x0000000400077c02 */ /* 0x002fc60008000f00 */
[----:B------:R-:W-:-:S07]  /*c7f0*/  MOV R4, UR7 ;  /* 0x0000000700047c02 */ /* 0x000fce0008000f00 */
.L_x_117:
[----:B-1----:R1:W2:Y:S02]  /*c800*/  SYNCS.PHASECHK.TRANS64.TRYWAIT P0, [R4+URZ], R7 ;  /* 0x00000007040075a7 */ /* 0x0022a400080011ff */
[----:B--2---:R-:W-:Y:S05]  /*c810*/  @!P0 NANOSLEEP.SYNCS 0x989680 ;  /* 0x009896800000895d */ /* 0x004fea0003900000 */
[----:B------:R-:W2:Y:S02]  /*c820*/  @!P0 SYNCS.PHASECHK.TRANS64 P0, [R4+URZ], R7 ;  /* 0x00000007040085a7 */ /* 0x000ea400080010ff */
[----:B--2---:R-:W-:Y:S05]  /*c830*/  @!P0 BRA `(.L_x_117) ;  /* 0xfffffffc00f08947 */ /* 0x004fea000383ffff */
[----:B------:R-:W-:Y:S05]  /*c840*/  BRA `(.L_x_118) ;  /* 0xffffff80006c7947 */ /* 0x000fea000383ffff */
.L_x_49:
[----:B------:R-:W-:Y:S02]  /*c850*/  MOV R4, UR4 ;  /* 0x0000000400047c02 */ /* 0x000fe40008000f00 */
[----:B------:R-:W-:-:S07]  /*c860*/  MOV R5, UR4 ;  /* 0x0000000400057c02 */ /* 0x000fce0008000f00 */
.L_x_119:
[----:B-1----:R1:W2:Y:S02]  /*c870*/  SYNCS.PHASECHK.TRANS64.TRYWAIT P0, [UR8], R5 ;  /* 0x00000005ff0075a7 */ /* 0x0022a40008001108 */
[----:B--2---:R-:W-:Y:S05]  /*c880*/  @!P0 NANOSLEEP.SYNCS 0x989680 ;  /* 0x009896800000895d */ /* 0x004fea0003900000 */
[----:B------:R-:W2:Y:S02]  /*c890*/  @!P0 SYNCS.PHASECHK.TRANS64 P0, [UR8], R5 ;  /* 0x00000005ff0085a7 */ /* 0x000ea40008001008 */
[----:B--2---:R-:W-:Y:S05]  /*c8a0*/  @!P0 BRA `(.L_x_119) ;  /* 0xfffffffc00f08947 */ /* 0x004fea000383ffff */
[----:B------:R-:W-:Y:S05]  /*c8b0*/  BRA `(.L_x_120) ;  /* 0xffffffa8001c7947 */ /* 0x000fea000383ffff */
.L_x_51:
[----:B------:R-:W-:Y:S01]  /*c8c0*/  UIADD3 UR8, UPT, UPT, UR6, 0x100, URZ ;  /* 0x0000010006087890 */ /* 0x000fe2000fffe0ff */
[----:B------:R-:W-:Y:S02]  /*c8d0*/  MOV R6, UR4 ;  /* 0x0000000400067c02 */ /* 0x000fe40008000f00 */
[----:B------:R-:W-:-:S03]  /*c8e0*/  MOV R7, UR4 ;  /* 0x0000000400077c02 */ /* 0x000fc60008000f00 */
[----:B------:R-:W-:-:S07]  /*c8f0*/  MOV R4, UR8 ;  /* 0x0000000800047c02 */ /* 0x000fce0008000f00 */
.L_x_121:
[----:B---3--:R3:W4:Y:S02]  /*c900*/  SYNCS.PHASECHK.TRANS64.TRYWAIT P0, [R4+URZ], R7 ;  /* 0x00000007040075a7 */ /* 0x00872400080011ff */
[----:B----4-:R-:W-:Y:S05]  /*c910*/  @!P0 NANOSLEEP.SYNCS 0x989680 ;  /* 0x009896800000895d */ /* 0x010fea0003900000 */
[----:B------:R-:W4:Y:S02]  /*c920*/  @!P0 SYNCS.PHASECHK.TRANS64 P0, [R4+URZ], R7 ;  /* 0x00000007040085a7 */ /* 0x000f2400080010ff */
[----:B----4-:R-:W-:Y:S05]  /*c930*/  @!P0 BRA `(.L_x_121) ;  /* 0xfffffffc00f08947 */ /* 0x010fea000383ffff */
[----:B------:R-:W-:Y:S05]  /*c940*/  BRA `(.L_x_122) ;  /* 0xffffffa800287947 */ /* 0x000fea000383ffff */
.L_x_52:
[----:B------:R-:W-:Y:S01]  /*c950*/  MOV R4, UR4 ;  /* 0x0000000400047c02 */ /* 0x000fe20008000f00 */
[----:B------:R-:W-:Y:S01]  /*c960*/  UIADD3 UR6, UPT, UPT, UR6, 0x170, URZ ;  /* 0x0000017006067890 */ /* 0x000fe2000fffe0ff */
[----:B------:R-:W-:-:S11]  /*c970*/  MOV R5, UR4 ;  /* 0x0000000400057c02 */ /* 0x000fd60008000f00 */
.L_x_123:
[----:B-1----:R1:W2:Y:S02]  /*c980*/  SYNCS.PHASECHK.TRANS64.TRYWAIT P0, [UR6], R5 ;  /* 0x00000005ff0075a7 */ /* 0x0022a40008001106 */
[----:B--2---:R-:W-:Y:S05]  /*c990*/  @!P0 NANOSLEEP.SYNCS 0x989680 ;  /* 0x009896800000895d */ /* 0x004fea0003900000 */
[----:B------:R-:W2:Y:S02]  /*c9a0*/  @!P0 SYNCS.PHASECHK.TRANS64 P0, [UR6], R5 ;  /* 0x00000005ff0085a7 */ /* 0x000ea40008001006 */
[----:B--2---:R-:W-:Y:S05]  /*c9b0*/  @!P0 BRA `(.L_x_123) ;  /* 0xfffffffc00f08947 */ /* 0x004fea000383ffff */
[----:B------:R-:W-:Y:S05]  /*c9c0*/  BRA `(.L_x_124) ;  /* 0xffffffc400407947 */ /* 0x000fea000383ffff */
.L_x_55:
[----:B------:R-:W-:Y:S01]  /*c9d0*/  UIADD3 UR4, UPT, UPT, UR4, 0x170, URZ ;  /* 0x0000017004047890 */ /* 0x000fe2000fffe0ff */
[----:B------:R-:W-:Y:S02]  /*c9e0*/  MOV R4, UR9 ;  /* 0x0000000900047c02 */ /* 0x000fe40008000f00 */
[----:B------:R-:W-:-:S03]  /*c9f0*/  MOV R5, UR9 ;  /* 0x0000000900057c02 */ /* 0x000fc60008000f00 */
[----:B------:R-:W-:-:S07]  /*ca00*/  MOV R3, UR4 ;  /* 0x0000000400037c02 */ /* 0x000fce0008000f00 */
.L_x_125:
[----:B-1----:R1:W2:Y:S02]  /*ca10*/  SYNCS.PHASECHK.TRANS64.TRYWAIT P0, [R3+URZ], R5 ;  /* 0x00000005030075a7 */ /* 0x0022a400080011ff */
[----:B--2---:R-:W-:Y:S05]  /*ca20*/  @!P0 NANOSLEEP.SYNCS 0x989680 ;  /* 0x009896800000895d */ /* 0x004fea0003900000 */
[----:B------:R-:W2:Y:S02]  /*ca30*/  @!P0 SYNCS.PHASECHK.TRANS64 P0, [R3+URZ], R5 ;  /* 0x00000005030085a7 */ /* 0x000ea400080010ff */
[----:B--2---:R-:W-:Y:S05]  /*ca40*/  @!P0 BRA `(.L_x_125) ;  /* 0xfffffffc00f08947 */ /* 0x004fea000383ffff */
[----:B------:R-:W-:Y:S05]  /*ca50*/  BRA `(.L_x_126) ;  /* 0xffffffc800a07947 */ /* 0x000fea000383ffff */
.L_x_61:
[----:B------:R-:W-:Y:S02]  /*ca60*/  MOV R6, UR4 ;  /* 0x0000000400067c02 */ /* 0x000fe40008000f00 */
[----:B------:R-:W-:-:S07]  /*ca70*/  MOV R7, UR4 ;  /* 0x0000000400077c02 */ /* 0x000fce0008000f00 */
.L_x_127:
[----:B--2---:R2:W3:Y:S02]  /*ca80*/  SYNCS.PHASECHK.TRANS64.TRYWAIT P0, [UR7+0x140], R7 ;  /* 0x00014007ff0075a7 */ /* 0x0044e40008001107 */
[----:B---3--:R-:W-:Y:S05]  /*ca90*/  @!P0 NANOSLEEP.SYNCS 0x989680 ;  /* 0x009896800000895d */ /* 0x008fea0003900000 */
[----:B------:R-:W3:Y:S02]  /*caa0*/  @!P0 SYNCS.PHASECHK.TRANS64 P0, [UR7+0x140], R7 ;  /* 0x00014007ff0085a7 */ /* 0x000ee40008001007 */
[----:B---3--:R-:W-:Y:S05]  /*cab0*/  @!P0 BRA `(.L_x_127) ;  /* 0xfffffffc00f08947 */ /* 0x008fea000383ffff */
[----:B------:R-:W-:Y:S05]  /*cac0*/  BRA `(.L_x_128) ;  /* 0xffffffd8006c7947 */ /* 0x000fea000383ffff */
.L_x_62:
[----:B------:R-:W-:Y:S02]  /*cad0*/  MOV R4, UR5 ;  /* 0x0000000500047c02 */ /* 0x000fe40008000f00 */
[----:B------:R-:W-:-:S07]  /*cae0*/  MOV R5, UR5 ;  /* 0x0000000500057c02 */ /* 0x000fce0008000f00 */
.L_x_129:
[----:B---3--:R3:W4:Y:S02]  /*caf0*/  SYNCS.PHASECHK.TRANS64.TRYWAIT P0, [UR7+0x190], R5 ;  /* 0x00019005ff0075a7 */ /* 0x0087240008001107 */
[----:B----4-:R-:W-:Y:S05]  /*cb00*/  @!P0 NANOSLEEP.SYNCS 0x989680 ;  /* 0x009896800000895d */ /* 0x010fea0003900000 */
[----:B------:R-:W4:Y:S02]  /*cb10*/  @!P0 SYNCS.PHASECHK.TRANS64 P0, [UR7+0x190], R5 ;  /* 0x00019005ff0085a7 */ /* 0x000f240008001007 */
[----:B----4-:R-:W-:Y:S05]  /*cb20*/  @!P0 BRA `(.L_x_129) ;  /* 0xfffffffc00f08947 */ /* 0x010fea000383ffff */
[----:B------:R-:W-:Y:S05]  /*cb30*/  BRA `(.L_x_130) ;  /* 0xffffffd800687947 */ /* 0x000fea000383ffff */
.L_x_63:
[----:B------:R-:W-:Y:S02]  /*cb40*/  MOV R4, UR4 ;  /* 0x0000000400047c02 */ /* 0x000fe40008000f00 */
[----:B------:R-:W-:-:S07]  /*cb50*/  MOV R5, UR4 ;  /* 0x0000000400057c02 */ /* 0x000fce0008000f00 */
.L_x_131:
[----:B--2---:R2:W3:Y:S02]  /*cb60*/  SYNCS.PHASECHK.TRANS64.TRYWAIT P0, [UR7+0x148], R5 ;  /* 0x00014805ff0075a7 */ /* 0x0044e40008001107 */
[----:B---3--:R-:W-:Y:S05]  /*cb70*/  @!P0 NANOSLEEP.SYNCS 0x989680 ;  /* 0x009896800000895d */ /* 0x008fea0003900000 */
[----:B------:R-:W3:Y:S02]  /*cb80*/  @!P0 SYNCS.PHASECHK.TRANS64 P0, [UR7+0x148], R5 ;  /* 0x00014805ff0085a7 */ /* 0x000ee40008001007 */
[----:B---3--:R-:W-:Y:S05]  /*cb90*/  @!P0 BRA `(.L_x_131) ;  /* 0xfffffffc00f08947 */ /* 0x008fea000383ffff */
[----:B------:R-:W-:Y:S05]  /*cba0*/  BRA `(.L_x_132) ;  /* 0xffffffe000887947 */ /* 0x000fea000383ffff */
.L_x_64:
[----:B------:R-:W-:Y:S02]  /*cbb0*/  MOV R4, UR5 ;  /* 0x0000000500047c02 */ /* 0x000fe40008000f00 */
[----:B--2---:R-:W-:-:S07]  /*cbc0*/  MOV R5, UR5 ;  /* 0x0000000500057c02 */ /* 0x004fce0008000f00 */
.L_x_133:
[----:B--2---:R2:W3:Y:S02]  /*cbd0*/  SYNCS.PHASECHK.TRANS64.TRYWAIT P0, [UR7+0x198], R5 ;  /* 0x00019805ff0075a7 */ /* 0x0044e40008001107 */
[----:B---3--:R-:W-:Y:S05]  /*cbe0*/  @!P0 NANOSLEEP.SYNCS 0x989680 ;  /* 0x009896800000895d */ /* 0x008fea0003900000 */
[----:B------:R-:W3:Y:S02]  /*cbf0*/  @!P0 SYNCS.PHASECHK.TRANS64 P0, [UR7+0x198], R5 ;  /* 0x00019805ff0085a7 */ /* 0x000ee40008001007 */
[----:B---3--:R-:W-:Y:S05]  /*cc00*/  @!P0 BRA `(.L_x_133) ;  /* 0xfffffffc00f08947 */ /* 0x008fea000383ffff */
[----:B------:R-:W-:Y:S05]  /*cc10*/  BRA `(.L_x_134) ;  /* 0xffffffe000807947 */ /* 0x000fea000383ffff */
.L_x_66:
[----:B------:R-:W-:Y:S02]  /*cc20*/  MOV R2, UR4 ;  /* 0x0000000400027c02 */ /* 0x000fe40008000f00 */
[----:B------:R-:W-:-:S07]  /*cc30*/  MOV R3, UR4 ;  /* 0x0000000400037c02 */ /* 0x000fce0008000f00 */
.L_x_135:
[----:B-1----:R1:W2:Y:S02]  /*cc40*/  SYNCS.PHASECHK.TRANS64.TRYWAIT P0, [UR7+0x198], R3 ;  /* 0x00019803ff0075a7 */ /* 0x0022a40008001107 */
[----:B--2---:R-:W-:Y:S05]  /*cc50*/  @!P0 NANOSLEEP.SYNCS 0x989680 ;  /* 0x009896800000895d */ /* 0x004fea0003900000 */
[----:B------:R-:W2:Y:S02]  /*cc60*/  @!P0 SYNCS.PHASECHK.TRANS64 P0, [UR7+0x198], R3 ;  /* 0x00019803ff0085a7 */ /* 0x000ea40008001007 */
[----:B--2---:R-:W-:Y:S05]  /*cc70*/  @!P0 BRA `(.L_x_135) ;  /* 0xfffffffc00f08947 */ /* 0x004fea000383ffff */
[----:B------:R-:W-:Y:S05]  /*cc80*/  BRA `(.L_x_136) ;  /* 0xffffffec00a07947 */ /* 0x000fea000383ffff */
        .weak           $__internal_0_$__cuda_sm10x_tcgen05_guardrail_trap_col_being_dealloced_not_returned_by_alloc
        .type           $__internal_0_$__cuda_sm10x_tcgen05_guardrail_trap_col_being_dealloced_not_returned_by_alloc,@function
        .size           $__internal_0_$__cuda_sm10x_tcgen05_guardrail_trap_col_being_dealloced_not_returned_by_alloc,($__internal_1_$__cuda_sm10x_tcgen05_guardrail_trap_phase_invalid_during_alloc - $__internal_0_$__cuda_sm10x_tcgen05_guardrail_trap_col_being_dealloced_not_returned_by_alloc)
$__internal_0_$__cuda_sm10x_tcgen05_guardrail_trap_col_being_dealloced_not_returned_by_alloc:
[----:B------:R-:W-:Y:S05]  /*cc90*/  BPT.TRAP 0x1 ;  /* 0x000000040000795c */ /* 0x000fea0000300000 */
[----:B------:R-:W-:-:S04]  /*cca0*/  HFMA2 R5, -RZ, RZ, 0, 0 ;  /* 0x00000000ff057431 */ /* 0x000fc800000001ff */
[----:B------:R-:W-:Y:S05]  /*ccb0*/  RET.REL.NODEC R4 `(kernel_cutlass_kernel_flash_attncuteflash_fwd_sm100FlashAttentionForwardSm100_object_at__tensor0000o9611101213_tensor0000o9611101213_tensor0000o9610111213_tensor0000o9611101213_tensorptrf_0) ;  /* 0xffffff3004d07950 */ /* 0x000fea0003c3ffff */
        .weak           $__internal_1_$__cuda_sm10x_tcgen05_guardrail_trap_phase_invalid_during_alloc
        .type           $__internal_1_$__cuda_sm10x_tcgen05_guardrail_trap_phase_invalid_during_alloc,@function
        .size           $__internal_1_$__cuda_sm10x_tcgen05_guardrail_trap_phase_invalid_during_alloc,($__internal_2_$__cuda_sm10x_tcgen05_guardrail_trap_unallocated_columns_being_dealloced - $__internal_1_$__cuda_sm10x_tcgen05_guardrail_trap_phase_invalid_during_alloc)
$__internal_1_$__cuda_sm10x_tcgen05_guardrail_trap_phase_invalid_during_alloc:
[----:B------:R-:W-:Y:S05]  /*ccc0*/  BPT.TRAP 0x1 ;  /* 0x000000040000795c */ /* 0x000fea0000300000 */
[----:B------:R-:W-:-:S04]  /*ccd0*/  MOV R5, 0x0 ;  /* 0x0000000000057802 */ /* 0x000fc80000000f00 */
[----:B------:R-:W-:Y:S05]  /*cce0*/  RET.REL.NODEC R4 `(kernel_cutlass_kernel_flash_attncuteflash_fwd_sm100FlashAttentionForwardSm100_object_at__tensor0000o9611101213_tensor0000o9611101213_tensor0000o9610111213_tensor0000o9611101213_tensorptrf_0) ;  /* 0xffffff3004c47950 */ /* 0x000fea0003c3ffff */
        .weak           $__internal_2_$__cuda_sm10x_tcgen05_guardrail_trap_unallocated_columns_being_dealloced
        .type           $__internal_2_$__cuda_sm10x_tcgen05_guardrail_trap_unallocated_columns_being_dealloced,@function
        .size           $__internal_2_$__cuda_sm10x_tcgen05_guardrail_trap_unallocated_columns_being_dealloced,(.L_x_144 - $__internal_2_$__cuda_sm10x_tcgen05_guardrail_trap_unallocated_columns_being_dealloced)
$__internal_2_$__cuda_sm10x_tcgen05_guardrail_trap_unallocated_columns_being_dealloced:
[----:B------:R-:W-:Y:S05]  /*ccf0*/  BPT.TRAP 0x1 ;  /* 0x000000040000795c */ /* 0x000fea0000300000 */
[----:B------:R-:W-:-:S04]  /*cd00*/  HFMA2 R5, -RZ, RZ, 0, 0 ;  /* 0x00000000ff057431 */ /* 0x000fc800000001ff */
[----:B------:R-:W-:Y:S05]  /*cd10*/  RET.REL.NODEC R4 `(kernel_cutlass_kernel_flash_attncuteflash_fwd_sm100FlashAttentionForwardSm100_object_at__tensor0000o9611101213_tensor0000o9611101213_tensor0000o9610111213_tensor0000o9611101213_tensorptrf_0) ;  /* 0xffffff3004b87950 */ /* 0x000fea0003c3ffff */
.L_x_137:
[----:B------:R-:W-:-:S00]  /*cd20*/  BRA `(.L_x_137) ;  /* 0xfffffffc00fc7947 */ /* 0x000fc0000383ffff */
[----:B------:R-:W-:-:S00]  /*cd30*/  NOP ;  /* 0x0000000000007918 */ /* 0x000fc00000000000 */
        /* <DEDUP_REMOVED lines=12> */
.L_x_144:


//--------------------- .nv.shared.kernel_cutlass_kernel_flash_attncuteflash_fwd_sm100FlashAttentionForwardSm100_object_at__tensor0000o9611101213_tensor0000o9611101213_tensor0000o9610111213_tensor0000o9611101213_tensorptrf_0 --------------------------
	.section	.nv.shared.kernel_cutlass_kernel_flash_attncuteflash_fwd_sm100FlashAttentionForwardSm100_object_at__tensor0000o9611101213_tensor0000o9611101213_tensor0000o9610111213_tensor0000o9611101213_tensorptrf_0,"aw",@nobits
	.sectionflags	@""
	.align	1024
	.zero		1024


//--------------------- .nv.shared.reserved.0     --------------------------
	.section	.nv.shared.reserved.0,"aw",@nobits
	.align	8
	.weak		__nv_reservedSMEM_offset_0_alias
	.size		__nv_reservedSMEM_offset_0_alias, 0, 64
	.other		__nv_reservedSMEM_offset_0_alias,@"STO_CUDA_RESERVED_SHARED STV_DEFAULT"
__nv_reservedSMEM_offset_0_alias:
	.zero		0
.nv.shared.reserved.0:
	.zero		64
	.weak		__nv_reservedSMEM_allocation_phase
	.type		__nv_reservedSMEM_allocation_phase,@object
	.size		__nv_reservedSMEM_allocation_phase,(.L_0 - __nv_reservedSMEM_allocation_phase)
__nv_reservedSMEM_allocation_phase:
	.zero		1
.L_0:
	.zero		7
	.weak		__nv_reservedSMEM_devtool_atexit_pc
	.type		__nv_reservedSMEM_devtool_atexit_pc,@object
	.size		__nv_reservedSMEM_devtool_atexit_pc,(__nv_reservedSMEM_allocation_mask - __nv_reservedSMEM_devtool_atexit_pc)
__nv_reservedSMEM_devtool_atexit_pc:
	.zero		8
	.weak		__nv_reservedSMEM_allocation_mask
	.type		__nv_reservedSMEM_allocation_mask,@object
	.size		__nv_reservedSMEM_allocation_mask,(.L_2 - __nv_reservedSMEM_allocation_mask)
__nv_reservedSMEM_allocation_mask:
	.zero		4
.L_2:


//--------------------- .nv.constant0.kernel_cutlass_kernel_flash_attncuteflash_fwd_sm100FlashAttentionForwardSm100_object_at__tensor0000o9611101213_tensor0000o9611101213_tensor0000o9610111213_tensor0000o9611101213_tensorptrf_0 --------------------------
	.section	.nv.constant0.kernel_cutlass_kernel_flash_attncuteflash_fwd_sm100FlashAttentionForwardSm100_object_at__tensor0000o9611101213_tensor0000o9611101213_tensor0000o9610111213_tensor0000o9611101213_tensorptrf_0,"a",@progbits
	.sectionflags	@""
	.align	4
.nv.constant0.kernel_cutlass_kernel_flash_attncuteflash_fwd_sm100FlashAttentionForwardSm100_object_at__tensor0000o9611101213_tensor0000o9611101213_tensor0000o9610111213_tensor0000o9611101213_tensorptrf_0:
	.zero		1580


//--------------------- SYMBOLS --------------------------

	.type		.nv.reservedSmem.offset0,@object
	.size		.nv.reservedSmem.offset0,0x4
	.type		.nv.reservedSmem.cap,@object
	.size		.nv.reservedSmem.cap,0x4
